//
// Generated by NVIDIA NVVM Compiler
//
// Compiler Build ID: CL-36424714
// Cuda compilation tools, release 13.0, V13.0.88
// Based on NVVM 20.0.0
//

.version 9.0
.target sm_100
.address_size 64

	// .globl	_Z27assign_points_kernel_sharedPKfS0_Piiii
.extern .shared .align 16 .b8 centroids_sh[];
.extern .shared .align 16 .b8 shmem[];

.visible .entry _Z27assign_points_kernel_sharedPKfS0_Piiii(
	.param .u64 .ptr .align 1 _Z27assign_points_kernel_sharedPKfS0_Piiii_param_0,
	.param .u64 .ptr .align 1 _Z27assign_points_kernel_sharedPKfS0_Piiii_param_1,
	.param .u64 .ptr .align 1 _Z27assign_points_kernel_sharedPKfS0_Piiii_param_2,
	.param .u32 _Z27assign_points_kernel_sharedPKfS0_Piiii_param_3,
	.param .u32 _Z27assign_points_kernel_sharedPKfS0_Piiii_param_4,
	.param .u32 _Z27assign_points_kernel_sharedPKfS0_Piiii_param_5
)
{
	.reg .pred 	%p<21>;
	.reg .b32 	%r<92>;
	.reg .b32 	%f<97>;
	.reg .b64 	%rd<30>;

	ld.param.u64 	%rd9, [_Z27assign_points_kernel_sharedPKfS0_Piiii_param_0];
	ld.param.u64 	%rd7, [_Z27assign_points_kernel_sharedPKfS0_Piiii_param_1];
	ld.param.u64 	%rd8, [_Z27assign_points_kernel_sharedPKfS0_Piiii_param_2];
	ld.param.u32 	%r45, [_Z27assign_points_kernel_sharedPKfS0_Piiii_param_3];
	ld.param.u32 	%r46, [_Z27assign_points_kernel_sharedPKfS0_Piiii_param_4];
	ld.param.u32 	%r47, [_Z27assign_points_kernel_sharedPKfS0_Piiii_param_5];
	cvta.to.global.u64 	%rd1, %rd9;
	mul.lo.s32 	%r1, %r47, %r46;
	mov.u32 	%r2, %tid.x;
	setp.ge.s32 	%p1, %r2, %r1;
	@%p1 bra 	$L__BB0_3;
	mov.u32 	%r3, %ntid.x;
	cvta.to.global.u64 	%rd2, %rd7;
	mov.u32 	%r75, %r2;
$L__BB0_2:
	mul.wide.s32 	%rd10, %r75, 4;
	add.s64 	%rd11, %rd2, %rd10;
	ld.global.f32 	%f20, [%rd11];
	shl.b32 	%r48, %r75, 2;
	mov.u32 	%r49, centroids_sh;
	add.s32 	%r50, %r49, %r48;
	st.shared.f32 	[%r50], %f20;
	add.s32 	%r75, %r75, %r3;
	setp.lt.s32 	%p2, %r75, %r1;
	@%p2 bra 	$L__BB0_2;
$L__BB0_3:
	bar.sync 	0;
	mov.u32 	%r51, %ctaid.x;
	mov.u32 	%r52, %ntid.x;
	mad.lo.s32 	%r6, %r51, %r52, %r2;
	setp.ge.s32 	%p3, %r6, %r45;
	@%p3 bra 	$L__BB0_26;
	mul.lo.s32 	%r54, %r46, %r6;
	cvt.s64.s32 	%rd3, %r54;
	setp.lt.s32 	%p4, %r47, 1;
	mov.b32 	%r91, 0;
	@%p4 bra 	$L__BB0_25;
	setp.lt.s32 	%p5, %r46, 1;
	@%p5 bra 	$L__BB0_19;
	and.b32  	%r7, %r46, 7;
	add.s32 	%r8, %r7, -1;
	and.b32  	%r9, %r46, 3;
	and.b32  	%r10, %r46, 2147483640;
	and.b32  	%r11, %r46, 1;
	neg.s32 	%r12, %r10;
	shl.b64 	%rd12, %rd3, 2;
	add.s64 	%rd13, %rd12, %rd1;
	add.s64 	%rd4, %rd13, 16;
	shl.b32 	%r13, %r46, 2;
	mov.f32 	%f85, 0f7F7FFFFF;
	mov.b32 	%r76, 0;
	mov.u32 	%r91, %r76;
$L__BB0_7:
	setp.lt.u32 	%p12, %r46, 8;
	mul.lo.s32 	%r16, %r76, %r46;
	mov.f32 	%f93, 0f00000000;
	mov.b32 	%r81, 0;
	@%p12 bra 	$L__BB0_10;
	mov.u32 	%r61, centroids_sh;
	mad.lo.s32 	%r62, %r13, %r76, %r61;
	add.s32 	%r78, %r62, 16;
	mov.f32 	%f93, 0f00000000;
	mov.u64 	%rd29, %rd4;
	mov.u32 	%r79, %r12;
$L__BB0_9:
	.pragma "nounroll";
	ld.global.f32 	%f27, [%rd29+-16];
	ld.shared.f32 	%f28, [%r78+-16];
	sub.f32 	%f29, %f27, %f28;
	fma.rn.f32 	%f30, %f29, %f29, %f93;
	ld.global.f32 	%f31, [%rd29+-12];
	ld.shared.f32 	%f32, [%r78+-12];
	sub.f32 	%f33, %f31, %f32;
	fma.rn.f32 	%f34, %f33, %f33, %f30;
	ld.global.f32 	%f35, [%rd29+-8];
	ld.shared.f32 	%f36, [%r78+-8];
	sub.f32 	%f37, %f35, %f36;
	fma.rn.f32 	%f38, %f37, %f37, %f34;
	ld.global.f32 	%f39, [%rd29+-4];
	ld.shared.f32 	%f40, [%r78+-4];
	sub.f32 	%f41, %f39, %f40;
	fma.rn.f32 	%f42, %f41, %f41, %f38;
	ld.global.f32 	%f43, [%rd29];
	ld.shared.f32 	%f44, [%r78];
	sub.f32 	%f45, %f43, %f44;
	fma.rn.f32 	%f46, %f45, %f45, %f42;
	ld.global.f32 	%f47, [%rd29+4];
	ld.shared.f32 	%f48, [%r78+4];
	sub.f32 	%f49, %f47, %f48;
	fma.rn.f32 	%f50, %f49, %f49, %f46;
	ld.global.f32 	%f51, [%rd29+8];
	ld.shared.f32 	%f52, [%r78+8];
	sub.f32 	%f53, %f51, %f52;
	fma.rn.f32 	%f54, %f53, %f53, %f50;
	ld.global.f32 	%f55, [%rd29+12];
	ld.shared.f32 	%f56, [%r78+12];
	sub.f32 	%f57, %f55, %f56;
	fma.rn.f32 	%f93, %f57, %f57, %f54;
	add.s32 	%r79, %r79, 8;
	add.s64 	%rd29, %rd29, 32;
	add.s32 	%r78, %r78, 32;
	setp.ne.s32 	%p13, %r79, 0;
	mov.u32 	%r81, %r10;
	@%p13 bra 	$L__BB0_9;
$L__BB0_10:
	setp.eq.s32 	%p14, %r7, 0;
	@%p14 bra 	$L__BB0_18;
	setp.lt.u32 	%p15, %r8, 3;
	@%p15 bra 	$L__BB0_13;
	cvt.u64.u32 	%rd14, %r81;
	add.s64 	%rd15, %rd14, %rd3;
	shl.b64 	%rd16, %rd15, 2;
	add.s64 	%rd17, %rd1, %rd16;
	ld.global.f32 	%f59, [%rd17];
	add.s32 	%r63, %r81, %r16;
	shl.b32 	%r64, %r63, 2;
	mov.u32 	%r65, centroids_sh;
	add.s32 	%r66, %r65, %r64;
	ld.shared.f32 	%f60, [%r66];
	sub.f32 	%f61, %f59, %f60;
	fma.rn.f32 	%f62, %f61, %f61, %f93;
	ld.global.f32 	%f63, [%rd17+4];
	ld.shared.f32 	%f64, [%r66+4];
	sub.f32 	%f65, %f63, %f64;
	fma.rn.f32 	%f66, %f65, %f65, %f62;
	ld.global.f32 	%f67, [%rd17+8];
	ld.shared.f32 	%f68, [%r66+8];
	sub.f32 	%f69, %f67, %f68;
	fma.rn.f32 	%f70, %f69, %f69, %f66;
	ld.global.f32 	%f71, [%rd17+12];
	ld.shared.f32 	%f72, [%r66+12];
	sub.f32 	%f73, %f71, %f72;
	fma.rn.f32 	%f93, %f73, %f73, %f70;
	add.s32 	%r81, %r81, 4;
$L__BB0_13:
	setp.eq.s32 	%p16, %r9, 0;
	@%p16 bra 	$L__BB0_18;
	setp.eq.s32 	%p17, %r9, 1;
	@%p17 bra 	$L__BB0_16;
	cvt.u64.u32 	%rd18, %r81;
	add.s64 	%rd19, %rd18, %rd3;
	shl.b64 	%rd20, %rd19, 2;
	add.s64 	%rd21, %rd1, %rd20;
	ld.global.f32 	%f75, [%rd21];
	add.s32 	%r67, %r81, %r16;
	shl.b32 	%r68, %r67, 2;
	mov.u32 	%r69, centroids_sh;
	add.s32 	%r70, %r69, %r68;
	ld.shared.f32 	%f76, [%r70];
	sub.f32 	%f77, %f75, %f76;
	fma.rn.f32 	%f78, %f77, %f77, %f93;
	ld.global.f32 	%f79, [%rd21+4];
	ld.shared.f32 	%f80, [%r70+4];
	sub.f32 	%f81, %f79, %f80;
	fma.rn.f32 	%f93, %f81, %f81, %f78;
	add.s32 	%r81, %r81, 2;
$L__BB0_16:
	setp.eq.s32 	%p18, %r11, 0;
	@%p18 bra 	$L__BB0_18;
	cvt.u64.u32 	%rd22, %r81;
	add.s64 	%rd23, %rd22, %rd3;
	shl.b64 	%rd24, %rd23, 2;
	add.s64 	%rd25, %rd1, %rd24;
	ld.global.f32 	%f82, [%rd25];
	add.s32 	%r71, %r81, %r16;
	shl.b32 	%r72, %r71, 2;
	mov.u32 	%r73, centroids_sh;
	add.s32 	%r74, %r73, %r72;
	ld.shared.f32 	%f83, [%r74];
	sub.f32 	%f84, %f82, %f83;
	fma.rn.f32 	%f93, %f84, %f84, %f93;
$L__BB0_18:
	setp.lt.f32 	%p19, %f93, %f85;
	selp.b32 	%r91, %r76, %r91, %p19;
	selp.f32 	%f85, %f93, %f85, %p19;
	add.s32 	%r76, %r76, 1;
	setp.eq.s32 	%p20, %r76, %r47;
	@%p20 bra 	$L__BB0_25;
	bra.uni 	$L__BB0_7;
$L__BB0_19:
	and.b32  	%r29, %r47, 3;
	setp.lt.u32 	%p6, %r47, 4;
	mov.f32 	%f95, 0f7F7FFFFF;
	mov.b32 	%r88, 0;
	mov.u32 	%r91, %r88;
	@%p6 bra 	$L__BB0_22;
	and.b32  	%r88, %r47, 2147483644;
	mov.f32 	%f95, 0f7F7FFFFF;
	mov.b32 	%r83, 0;
	mov.u32 	%r91, %r83;
$L__BB0_21:
	setp.gt.f32 	%p7, %f95, 0f00000000;
	selp.b32 	%r91, %r83, %r91, %p7;
	selp.f32 	%f95, 0f00000000, %f95, %p7;
	add.s32 	%r83, %r83, 4;
	setp.ne.s32 	%p8, %r83, %r88;
	@%p8 bra 	$L__BB0_21;
$L__BB0_22:
	setp.eq.s32 	%p9, %r29, 0;
	@%p9 bra 	$L__BB0_25;
	mov.b32 	%r90, 0;
$L__BB0_24:
	.pragma "nounroll";
	setp.gt.f32 	%p10, %f95, 0f00000000;
	selp.b32 	%r91, %r88, %r91, %p10;
	selp.f32 	%f95, 0f00000000, %f95, %p10;
	add.s32 	%r88, %r88, 1;
	add.s32 	%r90, %r90, 1;
	setp.ne.s32 	%p11, %r90, %r29;
	@%p11 bra 	$L__BB0_24;
$L__BB0_25:
	cvta.to.global.u64 	%rd26, %rd8;
	mul.wide.s32 	%rd27, %r6, 4;
	add.s64 	%rd28, %rd26, %rd27;
	st.global.u32 	[%rd28], %r91;
$L__BB0_26:
	ret;

}
	// .globl	_Z29accumulate_sums_kernel_sharedPKfPKiPfPiiii
.visible .entry _Z29accumulate_sums_kernel_sharedPKfPKiPfPiiii(
	.param .u64 .ptr .align 1 _Z29accumulate_sums_kernel_sharedPKfPKiPfPiiii_param_0,
	.param .u64 .ptr .align 1 _Z29accumulate_sums_kernel_sharedPKfPKiPfPiiii_param_1,
	.param .u64 .ptr .align 1 _Z29accumulate_sums_kernel_sharedPKfPKiPfPiiii_param_2,
	.param .u64 .ptr .align 1 _Z29accumulate_sums_kernel_sharedPKfPKiPfPiiii_param_3,
	.param .u32 _Z29accumulate_sums_kernel_sharedPKfPKiPfPiiii_param_4,
	.param .u32 _Z29accumulate_sums_kernel_sharedPKfPKiPfPiiii_param_5,
	.param .u32 _Z29accumulate_sums_kernel_sharedPKfPKiPfPiiii_param_6
)
{
	.reg .pred 	%p<22>;
	.reg .b32 	%r<96>;
	.reg .b32 	%f<65>;
	.reg .b64 	%rd<37>;

	ld.param.u64 	%rd12, [_Z29accumulate_sums_kernel_sharedPKfPKiPfPiiii_param_0];
	ld.param.u64 	%rd13, [_Z29accumulate_sums_kernel_sharedPKfPKiPfPiiii_param_1];
	ld.param.u64 	%rd11, [_Z29accumulate_sums_kernel_sharedPKfPKiPfPiiii_param_3];
	ld.param.u32 	%r40, [_Z29accumulate_sums_kernel_sharedPKfPKiPfPiiii_param_4];
	ld.param.u32 	%r41, [_Z29accumulate_sums_kernel_sharedPKfPKiPfPiiii_param_5];
	ld.param.u32 	%r42, [_Z29accumulate_sums_kernel_sharedPKfPKiPfPiiii_param_6];
	cvta.to.global.u64 	%rd1, %rd12;
	cvta.to.global.u64 	%rd2, %rd13;
	mul.lo.s32 	%r1, %r42, %r41;
	mov.u32 	%r95, %tid.x;
	setp.ge.s32 	%p1, %r95, %r1;
	@%p1 bra 	$L__BB1_3;
	mov.u32 	%r3, %ntid.x;
	mov.u32 	%r85, %r95;
$L__BB1_2:
	shl.b32 	%r43, %r85, 2;
	mov.u32 	%r44, shmem;
	add.s32 	%r45, %r44, %r43;
	mov.b32 	%r46, 0;
	st.shared.u32 	[%r45], %r46;
	add.s32 	%r85, %r85, %r3;
	setp.lt.s32 	%p2, %r85, %r1;
	@%p2 bra 	$L__BB1_2;
$L__BB1_3:
	shl.b32 	%r47, %r1, 2;
	mov.u32 	%r48, shmem;
	add.s32 	%r4, %r48, %r47;
	setp.ge.s32 	%p3, %r95, %r42;
	@%p3 bra 	$L__BB1_6;
	mov.u32 	%r5, %ntid.x;
	mov.u32 	%r86, %r95;
$L__BB1_5:
	shl.b32 	%r49, %r86, 2;
	add.s32 	%r50, %r4, %r49;
	mov.b32 	%r51, 0;
	st.shared.u32 	[%r50], %r51;
	add.s32 	%r86, %r86, %r5;
	setp.lt.s32 	%p4, %r86, %r42;
	@%p4 bra 	$L__BB1_5;
$L__BB1_6:
	bar.sync 	0;
	mov.u32 	%r10, %ntid.x;
	mov.u32 	%r52, %nctaid.x;
	mul.lo.s32 	%r11, %r10, %r52;
	mov.u32 	%r53, %ctaid.x;
	mad.lo.s32 	%r87, %r53, %r10, %r95;
	setp.ge.s32 	%p5, %r87, %r40;
	@%p5 bra 	$L__BB1_24;
	setp.gt.s32 	%p6, %r41, 0;
	@%p6 bra 	$L__BB1_8;
	bra.uni 	$L__BB1_23;
$L__BB1_8:
	and.b32  	%r13, %r41, 15;
	and.b32  	%r14, %r41, 7;
	and.b32  	%r15, %r41, 2147483632;
	and.b32  	%r16, %r41, 3;
	neg.s32 	%r17, %r15;
	shl.b32 	%r18, %r41, 2;
$L__BB1_9:
	setp.lt.u32 	%p8, %r41, 16;
	mul.wide.s32 	%rd16, %r87, 4;
	add.s64 	%rd17, %rd2, %rd16;
	ld.global.u32 	%r20, [%rd17];
	mul.lo.s32 	%r59, %r87, %r41;
	cvt.s64.s32 	%rd3, %r59;
	shl.b32 	%r60, %r20, 2;
	add.s32 	%r61, %r4, %r60;
	atom.shared.add.u32 	%r62, [%r61], 1;
	mul.lo.s32 	%r21, %r20, %r41;
	mov.b32 	%r91, 0;
	@%p8 bra 	$L__BB1_12;
	mov.u32 	%r63, shmem;
	mad.lo.s32 	%r64, %r18, %r20, %r63;
	add.s32 	%r88, %r64, 32;
	shl.b64 	%rd18, %rd3, 2;
	add.s64 	%rd19, %rd1, %rd18;
	add.s64 	%rd36, %rd19, 32;
	mov.u32 	%r89, %r17;
$L__BB1_11:
	.pragma "nounroll";
	ld.global.f32 	%f1, [%rd36+-32];
	atom.shared.add.f32 	%f2, [%r88+-32], %f1;
	ld.global.f32 	%f3, [%rd36+-28];
	atom.shared.add.f32 	%f4, [%r88+-28], %f3;
	ld.global.f32 	%f5, [%rd36+-24];
	atom.shared.add.f32 	%f6, [%r88+-24], %f5;
	ld.global.f32 	%f7, [%rd36+-20];
	atom.shared.add.f32 	%f8, [%r88+-20], %f7;
	ld.global.f32 	%f9, [%rd36+-16];
	atom.shared.add.f32 	%f10, [%r88+-16], %f9;
	ld.global.f32 	%f11, [%rd36+-12];
	atom.shared.add.f32 	%f12, [%r88+-12], %f11;
	ld.global.f32 	%f13, [%rd36+-8];
	atom.shared.add.f32 	%f14, [%r88+-8], %f13;
	ld.global.f32 	%f15, [%rd36+-4];
	atom.shared.add.f32 	%f16, [%r88+-4], %f15;
	ld.global.f32 	%f17, [%rd36];
	atom.shared.add.f32 	%f18, [%r88], %f17;
	ld.global.f32 	%f19, [%rd36+4];
	atom.shared.add.f32 	%f20, [%r88+4], %f19;
	ld.global.f32 	%f21, [%rd36+8];
	atom.shared.add.f32 	%f22, [%r88+8], %f21;
	ld.global.f32 	%f23, [%rd36+12];
	atom.shared.add.f32 	%f24, [%r88+12], %f23;
	ld.global.f32 	%f25, [%rd36+16];
	atom.shared.add.f32 	%f26, [%r88+16], %f25;
	ld.global.f32 	%f27, [%rd36+20];
	atom.shared.add.f32 	%f28, [%r88+20], %f27;
	ld.global.f32 	%f29, [%rd36+24];
	atom.shared.add.f32 	%f30, [%r88+24], %f29;
	ld.global.f32 	%f31, [%rd36+28];
	atom.shared.add.f32 	%f32, [%r88+28], %f31;
	add.s32 	%r89, %r89, 16;
	add.s32 	%r88, %r88, 64;
	add.s64 	%rd36, %rd36, 64;
	setp.ne.s32 	%p9, %r89, 0;
	mov.u32 	%r91, %r15;
	@%p9 bra 	$L__BB1_11;
$L__BB1_12:
	setp.eq.s32 	%p10, %r13, 0;
	@%p10 bra 	$L__BB1_22;
	add.s32 	%r65, %r13, -1;
	setp.lt.u32 	%p11, %r65, 7;
	@%p11 bra 	$L__BB1_15;
	add.s32 	%r66, %r91, %r21;
	shl.b32 	%r67, %r66, 2;
	mov.u32 	%r68, shmem;
	add.s32 	%r69, %r68, %r67;
	cvt.u64.u32 	%rd20, %r91;
	add.s64 	%rd21, %rd20, %rd3;
	shl.b64 	%rd22, %rd21, 2;
	add.s64 	%rd23, %rd1, %rd22;
	ld.global.f32 	%f33, [%rd23];
	atom.shared.add.f32 	%f34, [%r69], %f33;
	ld.global.f32 	%f35, [%rd23+4];
	atom.shared.add.f32 	%f36, [%r69+4], %f35;
	ld.global.f32 	%f37, [%rd23+8];
	atom.shared.add.f32 	%f38, [%r69+8], %f37;
	ld.global.f32 	%f39, [%rd23+12];
	atom.shared.add.f32 	%f40, [%r69+12], %f39;
	ld.global.f32 	%f41, [%rd23+16];
	atom.shared.add.f32 	%f42, [%r69+16], %f41;
	ld.global.f32 	%f43, [%rd23+20];
	atom.shared.add.f32 	%f44, [%r69+20], %f43;
	ld.global.f32 	%f45, [%rd23+24];
	atom.shared.add.f32 	%f46, [%r69+24], %f45;
	ld.global.f32 	%f47, [%rd23+28];
	atom.shared.add.f32 	%f48, [%r69+28], %f47;
	add.s32 	%r91, %r91, 8;
$L__BB1_15:
	setp.eq.s32 	%p12, %r14, 0;
	@%p12 bra 	$L__BB1_22;
	add.s32 	%r70, %r14, -1;
	setp.lt.u32 	%p13, %r70, 3;
	@%p13 bra 	$L__BB1_18;
	add.s32 	%r71, %r91, %r21;
	shl.b32 	%r72, %r71, 2;
	mov.u32 	%r73, shmem;
	add.s32 	%r74, %r73, %r72;
	cvt.u64.u32 	%rd24, %r91;
	add.s64 	%rd25, %rd24, %rd3;
	shl.b64 	%rd26, %rd25, 2;
	add.s64 	%rd27, %rd1, %rd26;
	ld.global.f32 	%f49, [%rd27];
	atom.shared.add.f32 	%f50, [%r74], %f49;
	ld.global.f32 	%f51, [%rd27+4];
	atom.shared.add.f32 	%f52, [%r74+4], %f51;
	ld.global.f32 	%f53, [%rd27+8];
	atom.shared.add.f32 	%f54, [%r74+8], %f53;
	ld.global.f32 	%f55, [%rd27+12];
	atom.shared.add.f32 	%f56, [%r74+12], %f55;
	add.s32 	%r91, %r91, 4;
$L__BB1_18:
	setp.eq.s32 	%p14, %r16, 0;
	@%p14 bra 	$L__BB1_22;
	setp.eq.s32 	%p15, %r16, 1;
	add.s32 	%r75, %r91, %r21;
	shl.b32 	%r76, %r75, 2;
	mov.u32 	%r77, shmem;
	add.s32 	%r32, %r77, %r76;
	cvt.u64.u32 	%rd28, %r91;
	add.s64 	%rd29, %rd28, %rd3;
	shl.b64 	%rd30, %rd29, 2;
	add.s64 	%rd7, %rd1, %rd30;
	ld.global.f32 	%f57, [%rd7];
	atom.shared.add.f32 	%f58, [%r32], %f57;
	@%p15 bra 	$L__BB1_22;
	setp.eq.s32 	%p16, %r16, 2;
	ld.global.f32 	%f59, [%rd7+4];
	atom.shared.add.f32 	%f60, [%r32+4], %f59;
	@%p16 bra 	$L__BB1_22;
	ld.global.f32 	%f61, [%rd7+8];
	atom.shared.add.f32 	%f62, [%r32+8], %f61;
$L__BB1_22:
	add.s32 	%r87, %r87, %r11;
	setp.lt.s32 	%p17, %r87, %r40;
	@%p17 bra 	$L__BB1_9;
	bra.uni 	$L__BB1_24;
$L__BB1_23:
	mul.wide.s32 	%rd14, %r87, 4;
	add.s64 	%rd15, %rd2, %rd14;
	ld.global.u32 	%r54, [%rd15];
	shl.b32 	%r55, %r54, 2;
	add.s32 	%r56, %r4, %r55;
	atom.shared.add.u32 	%r57, [%r56], 1;
	add.s32 	%r87, %r87, %r11;
	setp.lt.s32 	%p7, %r87, %r40;
	@%p7 bra 	$L__BB1_23;
$L__BB1_24:
	setp.ge.s32 	%p18, %r95, %r1;
	bar.sync 	0;
	@%p18 bra 	$L__BB1_27;
	ld.param.u64 	%rd35, [_Z29accumulate_sums_kernel_sharedPKfPKiPfPiiii_param_2];
	cvta.to.global.u64 	%rd8, %rd35;
	mov.u32 	%r79, shmem;
	mov.u32 	%r94, %r95;
$L__BB1_26:
	mul.wide.s32 	%rd31, %r94, 4;
	add.s64 	%rd32, %rd8, %rd31;
	shl.b32 	%r78, %r94, 2;
	add.s32 	%r80, %r79, %r78;
	ld.shared.f32 	%f63, [%r80];
	atom.global.add.f32 	%f64, [%rd32], %f63;
	add.s32 	%r94, %r94, %r10;
	setp.lt.s32 	%p19, %r94, %r1;
	@%p19 bra 	$L__BB1_26;
$L__BB1_27:
	setp.ge.s32 	%p20, %r95, %r42;
	@%p20 bra 	$L__BB1_30;
	cvta.to.global.u64 	%rd9, %rd11;
$L__BB1_29:
	mul.wide.s32 	%rd33, %r95, 4;
	add.s64 	%rd34, %rd9, %rd33;
	shl.b32 	%r81, %r95, 2;
	add.s32 	%r82, %r4, %r81;
	ld.shared.u32 	%r83, [%r82];
	atom.global.add.u32 	%r84, [%rd34], %r83;
	add.s32 	%r95, %r95, %r10;
	setp.lt.s32 	%p21, %r95, %r42;
	@%p21 bra 	$L__BB1_29;
$L__BB1_30:
	ret;

}


// ===== COMPILED SASS (sm_100) =====

	.target	sm_100

	.elftype	@"ET_EXEC"


//--------------------- .note.nv.tkinfo           --------------------------
	.section	.note.nv.tkinfo,"",@"SHT_NOTE"
	.sectionflags	@"SHF_NOTE_NV_TKINFO"
	.tkinfo
        /*0018*/ 	.word	0x00000002
        /*0030*/ 	.string	""
        /*0030*/ 	.string	"ptxas"
        /*0030*/ 	.string	"Cuda compilation tools, release 13.0, V13.0.88"
        /*0030*/ 	.string	"Build cuda_13.0.r13.0/compiler.36424714_0"
        /*0030*/ 	.string	"-arch sm_100 -m 64 "



//--------------------- .note.nv.cuinfo           --------------------------
	.section	.note.nv.cuinfo,"",@"SHT_NOTE"
	.sectionflags	@"SHF_NOTE_NV_CUINFO"
        /*0018*/ 	.short	0x0002
        /*001a*/ 	.short	0x0064
        /*001c*/ 	.short	0x0082
	.zero		2


//--------------------- .nv.info                  --------------------------
	.section	.nv.info,"",@"SHT_CUDA_INFO"
	.align	4


	//----- nvinfo : EIATTR_REGCOUNT
	.align		4
        /*0000*/ 	.byte	0x04, 0x2f
        /*0002*/ 	.short	(.L_1 - .L_0)
	.align		4
.L_0:
        /*0004*/ 	.word	index@(_Z27assign_points_kernel_sharedPKfS0_Piiii)
        /*0008*/ 	.word	0x0000001f


	//----- nvinfo : EIATTR_FRAME_SIZE
	.align		4
.L_1:
        /*000c*/ 	.byte	0x04, 0x11
        /*000e*/ 	.short	(.L_3 - .L_2)
	.align		4
.L_2:
        /*0010*/ 	.word	index@(_Z27assign_points_kernel_sharedPKfS0_Piiii)
        /*0014*/ 	.word	0x00000000


	//----- nvinfo : EIATTR_REGCOUNT
	.align		4
.L_3:
        /*0018*/ 	.byte	0x04, 0x2f
        /*001a*/ 	.short	(.L_5 - .L_4)
	.align		4
.L_4:
        /*001c*/ 	.word	index@(_Z29accumulate_sums_kernel_sharedPKfPKiPfPiiii)
        /*0020*/ 	.word	0x00000018


	//----- nvinfo : EIATTR_FRAME_SIZE
	.align		4
.L_5:
        /*0024*/ 	.byte	0x04, 0x11
        /*0026*/ 	.short	(.L_7 - .L_6)
	.align		4
.L_6:
        /*0028*/ 	.word	index@(_Z29accumulate_sums_kernel_sharedPKfPKiPfPiiii)
        /*002c*/ 	.word	0x00000000


	//----- nvinfo : EIATTR_MIN_STACK_SIZE
	.align		4
.L_7:
        /*0030*/ 	.byte	0x04, 0x12
        /*0032*/ 	.short	(.L_9 - .L_8)
	.align		4
.L_8:
        /*0034*/ 	.word	index@(_Z29accumulate_sums_kernel_sharedPKfPKiPfPiiii)
        /*0038*/ 	.word	0x00000000


	//----- nvinfo : EIATTR_MIN_STACK_SIZE
	.align		4
.L_9:
        /*003c*/ 	.byte	0x04, 0x12
        /*003e*/ 	.short	(.L_11 - .L_10)
	.align		4
.L_10:
        /*0040*/ 	.word	index@(_Z27assign_points_kernel_sharedPKfS0_Piiii)
        /*0044*/ 	.word	0x00000000
.L_11:


//--------------------- .nv.compat                --------------------------
	.section	.nv.compat,"",@"SHT_CUDA_COMPAT_INFO"
	.align	4
        /*0000*/ 	.byte	0x02, 0x09, 0x00, 0x00, 0x02, 0x02, 0x01, 0x00, 0x02, 0x05, 0x05, 0x00, 0x03, 0x07, 0x01, 0x01
        /*0010*/ 	.byte	0x02, 0x03, 0x00, 0x00, 0x02, 0x06, 0x01, 0x00, 0x04, 0x0b, 0x08, 0x00, 0x09, 0x00, 0x00, 0x00
        /*0020*/ 	.byte	0x00, 0x00, 0x00, 0x00


//--------------------- .nv.info._Z29accumulate_sums_kernel_sharedPKfPKiPfPiiii --------------------------
	.section	.nv.info._Z29accumulate_sums_kernel_sharedPKfPKiPfPiiii,"",@"SHT_CUDA_INFO"
	.sectionflags	@""
	.align	4


	//----- nvinfo : EIATTR_CUDA_API_VERSION
	.align		4
        /*0000*/ 	.byte	0x04, 0x37
        /*0002*/ 	.short	(.L_13 - .L_12)
.L_12:
        /*0004*/ 	.word	0x00000082


	//----- nvinfo : EIATTR_KPARAM_INFO
	.align		4
.L_13:
        /*0008*/ 	.byte	0x04, 0x17
        /*000a*/ 	.short	(.L_15 - .L_14)
.L_14:
        /*000c*/ 	.word	0x00000000
        /*0010*/ 	.short	0x0006
        /*0012*/ 	.short	0x0028
        /*0014*/ 	.byte	0x00, 0xf0, 0x11, 0x00


	//----- nvinfo : EIATTR_KPARAM_INFO
	.align		4
.L_15:
        /*0018*/ 	.byte	0x04, 0x17
        /*001a*/ 	.short	(.L_17 - .L_16)
.L_16:
        /*001c*/ 	.word	0x00000000
        /*0020*/ 	.short	0x0005
        /*0022*/ 	.short	0x0024
        /*0024*/ 	.byte	0x00, 0xf0, 0x11, 0x00


	//----- nvinfo : EIATTR_KPARAM_INFO
	.align		4
.L_17:
        /*0028*/ 	.byte	0x04, 0x17
        /*002a*/ 	.short	(.L_19 - .L_18)
.L_18:
        /*002c*/ 	.word	0x00000000
        /*0030*/ 	.short	0x0004
        /*0032*/ 	.short	0x0020
        /*0034*/ 	.byte	0x00, 0xf0, 0x11, 0x00


	//----- nvinfo : EIATTR_KPARAM_INFO
	.align		4
.L_19:
        /*0038*/ 	.byte	0x04, 0x17
        /*003a*/ 	.short	(.L_21 - .L_20)
.L_20:
        /*003c*/ 	.word	0x00000000
        /*0040*/ 	.short	0x0003
        /*0042*/ 	.short	0x0018
        /*0044*/ 	.byte	0x00, 0xf5, 0x21, 0x00


	//----- nvinfo : EIATTR_KPARAM_INFO
	.align		4
.L_21:
        /*0048*/ 	.byte	0x04, 0x17
        /*004a*/ 	.short	(.L_23 - .L_22)
.L_22:
        /*004c*/ 	.word	0x00000000
        /*0050*/ 	.short	0x0002
        /*0052*/ 	.short	0x0010
        /*0054*/ 	.byte	0x00, 0xf5, 0x21, 0x00


	//----- nvinfo : EIATTR_KPARAM_INFO
	.align		4
.L_23:
        /*0058*/ 	.byte	0x04, 0x17
        /*005a*/ 	.short	(.L_25 - .L_24)
.L_24:
        /*005c*/ 	.word	0x00000000
        /*0060*/ 	.short	0x0001
        /*0062*/ 	.short	0x0008
        /*0064*/ 	.byte	0x00, 0xf5, 0x21, 0x00


	//----- nvinfo : EIATTR_KPARAM_INFO
	.align		4
.L_25:
        /*0068*/ 	.byte	0x04, 0x17
        /*006a*/ 	.short	(.L_27 - .L_26)
.L_26:
        /*006c*/ 	.word	0x00000000
        /*0070*/ 	.short	0x0000
        /*0072*/ 	.short	0x0000
        /*0074*/ 	.byte	0x00, 0xf5, 0x21, 0x00


	//----- nvinfo : EIATTR_SPARSE_MMA_MASK
	.align		4
.L_27:
        /*0078*/ 	.byte	0x03, 0x50
        /*007a*/ 	.short	0x0000


	//----- nvinfo : EIATTR_MAXREG_COUNT
	.align		4
        /*007c*/ 	.byte	0x03, 0x1b
        /*007e*/ 	.short	0x00ff


	//----- nvinfo : EIATTR_NUM_BARRIERS
	.align		4
        /*0080*/ 	.byte	0x02, 0x4c
        /*0082*/ 	.byte	0x01
	.zero		1


	//----- nvinfo : EIATTR_MERCURY_ISA_VERSION
	.align		4
        /*0084*/ 	.byte	0x03, 0x5f
        /*0086*/ 	.short	0x0101


	//----- nvinfo : EIATTR_VRC_CTA_INIT_COUNT
	.align		4
        /*0088*/ 	.byte	0x02, 0x4a
	.zero		1
	.zero		1


	//----- nvinfo : EIATTR_EXIT_INSTR_OFFSETS
	.align		4
        /*008c*/ 	.byte	0x04, 0x1c
        /*008e*/ 	.short	(.L_29 - .L_28)


	//   ....[0]....
.L_28:
        /*0090*/ 	.word	0x00001800


	//   ....[1]....
        /*0094*/ 	.word	0x00001890


	//----- nvinfo : EIATTR_CRS_STACK_SIZE
	.align		4
.L_29:
        /*0098*/ 	.byte	0x04, 0x1e
        /*009a*/ 	.short	(.L_31 - .L_30)
.L_30:
        /*009c*/ 	.word	0x00000000


	//----- nvinfo : EIATTR_CBANK_PARAM_SIZE
	.align		4
.L_31:
        /*00a0*/ 	.byte	0x03, 0x19
        /*00a2*/ 	.short	0x002c


	//----- nvinfo : EIATTR_PARAM_CBANK
	.align		4
        /*00a4*/ 	.byte	0x04, 0x0a
        /*00a6*/ 	.short	(.L_33 - .L_32)
	.align		4
.L_32:
        /*00a8*/ 	.word	index@(.nv.constant0._Z29accumulate_sums_kernel_sharedPKfPKiPfPiiii)
        /*00ac*/ 	.short	0x0380
        /*00ae*/ 	.short	0x002c


	//----- nvinfo : EIATTR_SW_WAR
	.align		4
.L_33:
        /*00b0*/ 	.byte	0x04, 0x36
        /*00b2*/ 	.short	(.L_35 - .L_34)
.L_34:
        /*00b4*/ 	.word	0x00000008
.L_35:


//--------------------- .nv.info._Z27assign_points_kernel_sharedPKfS0_Piiii --------------------------
	.section	.nv.info._Z27assign_points_kernel_sharedPKfS0_Piiii,"",@"SHT_CUDA_INFO"
	.sectionflags	@""
	.align	4


	//----- nvinfo : EIATTR_CUDA_API_VERSION
	.align		4
        /*0000*/ 	.byte	0x04, 0x37
        /*0002*/ 	.short	(.L_37 - .L_36)
.L_36:
        /*0004*/ 	.word	0x00000082


	//----- nvinfo : EIATTR_KPARAM_INFO
	.align		4
.L_37:
        /*0008*/ 	.byte	0x04, 0x17
        /*000a*/ 	.short	(.L_39 - .L_38)
.L_38:
        /*000c*/ 	.word	0x00000000
        /*0010*/ 	.short	0x0005
        /*0012*/ 	.short	0x0020
        /*0014*/ 	.byte	0x00, 0xf0, 0x11, 0x00


	//----- nvinfo : EIATTR_KPARAM_INFO
	.align		4
.L_39:
        /*0018*/ 	.byte	0x04, 0x17
        /*001a*/ 	.short	(.L_41 - .L_40)
.L_40:
        /*001c*/ 	.word	0x00000000
        /*0020*/ 	.short	0x0004
        /*0022*/ 	.short	0x001c
        /*0024*/ 	.byte	0x00, 0xf0, 0x11, 0x00


	//----- nvinfo : EIATTR_KPARAM_INFO
	.align		4
.L_41:
        /*0028*/ 	.byte	0x04, 0x17
        /*002a*/ 	.short	(.L_43 - .L_42)
.L_42:
        /*002c*/ 	.word	0x00000000
        /*0030*/ 	.short	0x0003
        /*0032*/ 	.short	0x0018
        /*0034*/ 	.byte	0x00, 0xf0, 0x11, 0x00


	//----- nvinfo : EIATTR_KPARAM_INFO
	.align		4
.L_43:
        /*0038*/ 	.byte	0x04, 0x17
        /*003a*/ 	.short	(.L_45 - .L_44)
.L_44:
        /*003c*/ 	.word	0x00000000
        /*0040*/ 	.short	0x0002
        /*0042*/ 	.short	0x0010
        /*0044*/ 	.byte	0x00, 0xf5, 0x21, 0x00


	//----- nvinfo : EIATTR_KPARAM_INFO
	.align		4
.L_45:
        /*0048*/ 	.byte	0x04, 0x17
        /*004a*/ 	.short	(.L_47 - .L_46)
.L_46:
        /*004c*/ 	.word	0x00000000
        /*0050*/ 	.short	0x0001
        /*0052*/ 	.short	0x0008
        /*0054*/ 	.byte	0x00, 0xf5, 0x21, 0x00


	//----- nvinfo : EIATTR_KPARAM_INFO
	.align		4
.L_47:
        /*0058*/ 	.byte	0x04, 0x17
        /*005a*/ 	.short	(.L_49 - .L_48)
.L_48:
        /*005c*/ 	.word	0x00000000
        /*0060*/ 	.short	0x0000
        /*0062*/ 	.short	0x0000
        /*0064*/ 	.byte	0x00, 0xf5, 0x21, 0x00


	//----- nvinfo : EIATTR_SPARSE_MMA_MASK
	.align		4
.L_49:
        /*0068*/ 	.byte	0x03, 0x50
        /*006a*/ 	.short	0x0000


	//----- nvinfo : EIATTR_MAXREG_COUNT
	.align		4
        /*006c*/ 	.byte	0x03, 0x1b
        /*006e*/ 	.short	0x00ff


	//----- nvinfo : EIATTR_NUM_BARRIERS
	.align		4
        /*0070*/ 	.byte	0x02, 0x4c
        /*0072*/ 	.byte	0x01
	.zero		1


	//----- nvinfo : EIATTR_MERCURY_ISA_VERSION
	.align		4
        /*0074*/ 	.byte	0x03, 0x5f
        /*0076*/ 	.short	0x0101


	//----- nvinfo : EIATTR_VRC_CTA_INIT_COUNT
	.align		4
        /*0078*/ 	.byte	0x02, 0x4a
	.zero		1
	.zero		1


	//----- nvinfo : EIATTR_EXIT_INSTR_OFFSETS
	.align		4
        /*007c*/ 	.byte	0x04, 0x1c
        /*007e*/ 	.short	(.L_51 - .L_50)


	//   ....[0]....
.L_50:
        /*0080*/ 	.word	0x000001d0


	//   ....[1]....
        /*0084*/ 	.word	0x00000f70


	//----- nvinfo : EIATTR_CRS_STACK_SIZE
	.align		4
.L_51:
        /*0088*/ 	.byte	0x04, 0x1e
        /*008a*/ 	.short	(.L_53 - .L_52)
.L_52:
        /*008c*/ 	.word	0x00000000


	//----- nvinfo : EIATTR_CBANK_PARAM_SIZE
	.align		4
.L_53:
        /*0090*/ 	.byte	0x03, 0x19
        /*0092*/ 	.short	0x0024


	//----- nvinfo : EIATTR_PARAM_CBANK
	.align		4
        /*0094*/ 	.byte	0x04, 0x0a
        /*0096*/ 	.short	(.L_55 - .L_54)
	.align		4
.L_54:
        /*0098*/ 	.word	index@(.nv.constant0._Z27assign_points_kernel_sharedPKfS0_Piiii)
        /*009c*/ 	.short	0x0380
        /*009e*/ 	.short	0x0024


	//----- nvinfo : EIATTR_SW_WAR
	.align		4
.L_55:
        /*00a0*/ 	.byte	0x04, 0x36
        /*00a2*/ 	.short	(.L_57 - .L_56)
.L_56:
        /*00a4*/ 	.word	0x00000008
.L_57:


//--------------------- .nv.callgraph             --------------------------
	.section	.nv.callgraph,"",@"SHT_CUDA_CALLGRAPH"
	.align	4
	.sectionentsize	8
	.align		4
        /*0000*/ 	.word	0x00000000
	.align		4
        /*0004*/ 	.word	0xffffffff
	.align		4
        /*0008*/ 	.word	0x00000000
	.align		4
        /*000c*/ 	.word	0xfffffffe
	.align		4
        /*0010*/ 	.word	0x00000000
	.align		4
        /*0014*/ 	.word	0xfffffffd
	.align		4
        /*0018*/ 	.word	0x00000000
	.align		4
        /*001c*/ 	.word	0xfffffffc


//--------------------- .text._Z29accumulate_sums_kernel_sharedPKfPKiPfPiiii --------------------------
	.section	.text._Z29accumulate_sums_kernel_sharedPKfPKiPfPiiii,"ax",@progbits
	.align	128
        .global         _Z29accumulate_sums_kernel_sharedPKfPKiPfPiiii
        .type           _Z29accumulate_sums_kernel_sharedPKfPKiPfPiiii,@function
        .size           _Z29accumulate_sums_kernel_sharedPKfPKiPfPiiii,(.L_x_101 - _Z29accumulate_sums_kernel_sharedPKfPKiPfPiiii)
        .other          _Z29accumulate_sums_kernel_sharedPKfPKiPfPiiii,@"STO_CUDA_ENTRY STV_DEFAULT"
_Z29accumulate_sums_kernel_sharedPKfPKiPfPiiii:
.text._Z29accumulate_sums_kernel_sharedPKfPKiPfPiiii:
[----:B------:R-:W-:Y:S01]  /*0000*/  LDC R1, c[0x0][0x37c] ;  /* 0x0000df00ff017b82 */ /* 0x000fe20000000800 */
[----:B------:R-:W0:Y:S07]  /*0010*/  S2R R0, SR_TID.X ;  /* 0x0000000000007919 */ /* 0x000e2e0000002100 */
[----:B------:R-:W1:Y:S01]  /*0020*/  LDC R10, c[0x0][0x3a4] ;  /* 0x0000e900ff0a7b82 */ /* 0x000e620000000800 */
[----:B------:R-:W1:Y:S01]  /*0030*/  LDCU UR4, c[0x0][0x3a8] ;  /* 0x00007500ff0477ac */ /* 0x000e620008000800 */
[----:B------:R-:W-:Y:S01]  /*0040*/  MOV R2, 0x400 ;  /* 0x0000040000027802 */ /* 0x000fe20000000f00 */
[----:B------:R-:W2:Y:S01]  /*0050*/  S2R R3, SR_CgaCtaId ;  /* 0x0000000000037919 */ /* 0x000ea20000008800 */
[----:B------:R-:W-:Y:S01]  /*0060*/  BSSY.RECONVERGENT B0, `(.L_x_0) ;  /* 0x0000012000007945 */ /* 0x000fe20003800200 */
[----:B------:R-:W3:Y:S01]  /*0070*/  S2R R9, SR_CTAID.X ;  /* 0x0000000000097919 */ /* 0x000ee20000002500 */
[----:B-1----:R-:W-:-:S05]  /*0080*/  IMAD R13, R10, UR4, RZ ;  /* 0x000000040a0d7c24 */ /* 0x002fca000f8e02ff */
[C---:B0-----:R-:W-:Y:S02]  /*0090*/  ISETP.GE.AND P0, PT, R0.reuse, R13, PT ;  /* 0x0000000d0000720c */ /* 0x041fe40003f06270 */
[----:B------:R-:W-:Y:S02]  /*00a0*/  ISETP.GE.AND P1, PT, R0, UR4, PT ;  /* 0x0000000400007c0c */ /* 0x000fe4000bf26270 */
[----:B--2---:R-:W-:-:S05]  /*00b0*/  LEA R2, R3, R2, 0x18 ;  /* 0x0000000203027211 */ /* 0x004fca00078ec0ff */
[----:B------:R-:W-:-:S04]  /*00c0*/  IMAD R3, R13, 0x4, R2 ;  /* 0x000000040d037824 */ /* 0x000fc800078e0202 */
[----:B---3--:R-:W-:Y:S05]  /*00d0*/  @P0 BRA `(.L_x_1) ;  /* 0x0000000000280947 */ /* 0x008fea0003800000 */
[----:B------:R-:W0:Y:S01]  /*00e0*/  S2R R5, SR_CgaCtaId ;  /* 0x0000000000057919 */ /* 0x000e220000008800 */
[----:B------:R-:W1:Y:S01]  /*00f0*/  LDC R7, c[0x0][0x360] ;  /* 0x0000d800ff077b82 */ /* 0x000e620000000800 */
[----:B------:R-:W-:Y:S01]  /*0100*/  MOV R4, 0x400 ;  /* 0x0000040000047802 */ /* 0x000fe20000000f00 */
[----:B------:R-:W-:-:S03]  /*0110*/  IMAD.MOV.U32 R2, RZ, RZ, R0 ;  /* 0x000000ffff027224 */ /* 0x000fc600078e0000 */
[----:B0-----:R-:W-:-:S07]  /*0120*/  LEA R5, R5, R4, 0x18 ;  /* 0x0000000405057211 */ /* 0x001fce00078ec0ff */
.L_x_2:
[----:B------:R-:W-:Y:S01]  /*0130*/  LEA R4, R2, R5, 0x2 ;  /* 0x0000000502047211 */ /* 0x000fe200078e10ff */
[----:B-1----:R-:W-:-:S04]  /*0140*/  IMAD.IADD R2, R7, 0x1, R2 ;  /* 0x0000000107027824 */ /* 0x002fc800078e0202 */
[----:B------:R0:W-:Y:S01]  /*0150*/  STS [R4], RZ ;  /* 0x000000ff04007388 */ /* 0x0001e20000000800 */
[----:B------:R-:W-:-:S13]  /*0160*/  ISETP.GE.AND P0, PT, R2, R13, PT ;  /* 0x0000000d0200720c */ /* 0x000fda0003f06270 */
[----:B0-----:R-:W-:Y:S05]  /*0170*/  @!P0 BRA `(.L_x_2) ;  /* 0xfffffffc00ec8947 */ /* 0x001fea000383ffff */
.L_x_1:
[----:B------:R-:W-:Y:S05]  /*0180*/  BSYNC.RECONVERGENT B0 ;  /* 0x0000000000007941 */ /* 0x000fea0003800200 */
.L_x_0:
[----:B------:R-:W-:Y:S04]  /*0190*/  BSSY.RECONVERGENT B0, `(.L_x_3) ;  /* 0x0000009000007945 */ /* 0x000fe80003800200 */
[----:B------:R-:W-:Y:S05]  /*01a0*/  @P1 BRA `(.L_x_4) ;  /* 0x00000000001c1947 */ /* 0x000fea0003800000 */
[----:B------:R-:W0:Y:S01]  /*01b0*/  LDC R5, c[0x0][0x360] ;  /* 0x0000d800ff057b82 */ /* 0x000e220000000800 */
[----:B------:R-:W-:-:S07]  /*01c0*/  MOV R2, R0 ;  /* 0x0000000000027202 */ /* 0x000fce0000000f00 */
.L_x_5:
[----:B------:R-:W-:Y:S01]  /*01d0*/  IMAD R4, R2, 0x4, R3 ;  /* 0x0000000402047824 */ /* 0x000fe200078e0203 */
[----:B0-----:R-:W-:-:S04]  /*01e0*/  IADD3 R2, PT, PT, R5, R2, RZ ;  /* 0x0000000205027210 */ /* 0x001fc80007ffe0ff */
[----:B------:R1:W-:Y:S01]  /*01f0*/  STS [R4], RZ ;  /* 0x000000ff04007388 */ /* 0x0003e20000000800 */
[----:B------:R-:W-:-:S13]  /*0200*/  ISETP.GE.AND P0, PT, R2, UR4, PT ;  /* 0x0000000402007c0c */ /* 0x000fda000bf06270 */
[----:B-1----:R-:W-:Y:S05]  /*0210*/  @!P0 BRA `(.L_x_5) ;  /* 0xfffffffc00ec8947 */ /* 0x002fea000383ffff */
.L_x_4:
[----:B------:R-:W-:Y:S05]  /*0220*/  BSYNC.RECONVERGENT B0 ;  /* 0x0000000000007941 */ /* 0x000fea0003800200 */
.L_x_3:
[----:B------:R-:W0:Y:S01]  /*0230*/  LDCU UR6, c[0x0][0x360] ;  /* 0x00006c00ff0677ac */ /* 0x000e220008000800 */
[----:B------:R-:W1:Y:S08]  /*0240*/  LDC R2, c[0x0][0x370] ;  /* 0x0000dc00ff027b82 */ /* 0x000e700000000800 */
[----:B------:R-:W-:Y:S06]  /*0250*/  BAR.SYNC.DEFER_BLOCKING 0x0 ;  /* 0x0000000000007b1d */ /* 0x000fec0000010000 */
[----:B------:R-:W2:Y:S01]  /*0260*/  LDCU UR7, c[0x0][0x3a0] ;  /* 0x00007400ff0777ac */ /* 0x000ea20008000800 */
[----:B------:R-:W-:Y:S01]  /*0270*/  BSSY.RECONVERGENT B0, `(.L_x_6) ;  /* 0x0000145000007945 */ /* 0x000fe20003800200 */
[----:B------:R-:W3:Y:S01]  /*0280*/  LDCU.64 UR8, c[0x0][0x358] ;  /* 0x00006b00ff0877ac */ /* 0x000ee20008000a00 */
[----:B0-----:R-:W-:-:S05]  /*0290*/  IMAD R5, R9, UR6, R0 ;  /* 0x0000000609057c24 */ /* 0x001fca000f8e0200 */
[----:B--2---:R-:W-:-:S13]  /*02a0*/  ISETP.GE.AND P0, PT, R5, UR7, PT ;  /* 0x0000000705007c0c */ /* 0x004fda000bf06270 */
[----:B---3--:R-:W-:Y:S05]  /*02b0*/  @P0 BRA `(.L_x_7) ;  /* 0x0000001400000947 */ /* 0x008fea0003800000 */
[----:B------:R-:W0:Y:S01]  /*02c0*/  LDC.64 R8, c[0x0][0x388] ;  /* 0x0000e200ff087b82 */ /* 0x000e220000000a00 */
[----:B------:R-:W-:Y:S01]  /*02d0*/  ISETP.GT.AND P0, PT, R10, RZ, PT ;  /* 0x000000ff0a00720c */ /* 0x000fe20003f04270 */
[----:B-1----:R-:W-:-:S12]  /*02e0*/  IMAD R2, R2, UR6, RZ ;  /* 0x0000000602027c24 */ /* 0x002fd8000f8e02ff */
[----:B------:R-:W-:Y:S05]  /*02f0*/  @P0 BRA `(.L_x_8) ;  /* 0x0000000000280947 */ /* 0x000fea0003800000 */
[----:B------:R-:W-:Y:S01]  /*0300*/  BSSY.RECONVERGENT B1, `(.L_x_9) ;  /* 0x0000008000017945 */ /* 0x000fe20003800200 */
.L_x_10:
[----:B0-----:R-:W-:-:S06]  /*0310*/  IMAD.WIDE R6, R5, 0x4, R8 ;  /* 0x0000000405067825 */ /* 0x001fcc00078e0208 */
[----:B------:R-:W2:Y:S01]  /*0320*/  LDG.E R6, desc[UR8][R6.64] ;  /* 0x0000000806067981 */ /* 0x000ea2000c1e1900 */
[----:B------:R-:W-:-:S04]  /*0330*/  IADD3 R5, PT, PT, R2, R5, RZ ;  /* 0x0000000502057210 */ /* 0x000fc80007ffe0ff */
[----:B------:R-:W-:Y:S01]  /*0340*/  ISETP.GE.AND P0, PT, R5, UR7, PT ;  /* 0x0000000705007c0c */ /* 0x000fe2000bf06270 */
[----:B-12---:R-:W-:-:S05]  /*0350*/  IMAD R4, R6, 0x4, R3 ;  /* 0x0000000406047824 */ /* 0x006fca00078e0203 */
[----:B------:R1:W-:Y:S07]  /*0360*/  ATOMS.POPC.INC.32 RZ, [R4+URZ] ;  /* 0x0000000004ff7f8c */ /* 0x0003ee000d8000ff */
[----:B------:R-:W-:Y:S05]  /*0370*/  @!P0 BRA `(.L_x_10) ;  /* 0xfffffffc00e48947 */ /* 0x000fea000383ffff */
[----:B------:R-:W-:Y:S05]  /*0380*/  BSYNC.RECONVERGENT B1 ;  /* 0x0000000000017941 */ /* 0x000fea0003800200 */
.L_x_9:
[----:B------:R-:W-:Y:S05]  /*0390*/  BRA `(.L_x_7) ;  /* 0x0000001000c87947 */ /* 0x000fea0003800000 */
.L_x_8:
[C---:B------:R-:W-:Y:S01]  /*03a0*/  LOP3.LUT R6, R10.reuse, 0x7ffffff0, RZ, 0xc0, !PT ;  /* 0x7ffffff00a067812 */ /* 0x040fe200078ec0ff */
[C---:B0-----:R-:W-:Y:S01]  /*03b0*/  IMAD.SHL.U32 R9, R10.reuse, 0x4, RZ ;  /* 0x000000040a097824 */ /* 0x041fe200078e00ff */
[C---:B------:R-:W-:Y:S02]  /*03c0*/  LOP3.LUT R4, R10.reuse, 0xf, RZ, 0xc0, !PT ;  /* 0x0000000f0a047812 */ /* 0x040fe400078ec0ff */
[C---:B------:R-:W-:Y:S02]  /*03d0*/  LOP3.LUT R7, R10.reuse, 0x7, RZ, 0xc0, !PT ;  /* 0x000000070a077812 */ /* 0x040fe400078ec0ff */
[----:B------:R-:W-:Y:S02]  /*03e0*/  LOP3.LUT R8, R10, 0x3, RZ, 0xc0, !PT ;  /* 0x000000030a087812 */ /* 0x000fe400078ec0ff */
[----:B------:R-:W-:-:S07]  /*03f0*/  IADD3 R10, PT, PT, -R6, RZ, RZ ;  /* 0x000000ff060a7210 */ /* 0x000fce0007ffe1ff */
.L_x_78:
[----:B0-----:R-:W0:Y:S01]  /*0400*/  LDC.64 R14, c[0x0][0x388] ;  /* 0x0000e200ff0e7b82 */ /* 0x001e220000000a00 */
[----:B-1----:R-:W1:Y:S01]  /*0410*/  LDCU.64 UR4, c[0x0][0x3a0] ;  /* 0x00007400ff0477ac */ /* 0x002e620008000a00 */
[----:B0-----:R-:W-:-:S05]  /*0420*/  IMAD.WIDE R16, R5, 0x4, R14 ;  /* 0x0000000405107825 */ /* 0x001fca00078e020e */
[----:B------:R-:W2:Y:S01]  /*0430*/  LDG.E R12, desc[UR8][R16.64] ;  /* 0x00000008100c7981 */ /* 0x000ea2000c1e1900 */
[----:B-1----:R-:W-:Y:S02]  /*0440*/  UISETP.GE.U32.AND UP0, UPT, UR5, 0x10, UPT ;  /* 0x000000100500788c */ /* 0x002fe4000bf06070 */
[----:B------:R-:W-:Y:S01]  /*0450*/  IMAD R11, R5, UR5, RZ ;  /* 0x00000005050b7c24 */ /* 0x000fe2000f8e02ff */
[----:B------:R-:W-:Y:S01]  /*0460*/  IADD3 R5, PT, PT, R2, R5, RZ ;  /* 0x0000000502057210 */ /* 0x000fe20007ffe0ff */
[----:B------:R-:W-:-:S03]  /*0470*/  IMAD.MOV.U32 R15, RZ, RZ, RZ ;  /* 0x000000ffff0f7224 */ /* 0x000fc600078e00ff */
[----:B------:R-:W-:Y:S02]  /*0480*/  ISETP.GE.AND P0, PT, R5, UR4, PT ;  /* 0x0000000405007c0c */ /* 0x000fe4000bf06270 */
[----:B------:R-:W-:Y:S01]  /*0490*/  SHF.R.S32.HI R14, RZ, 0x1f, R11 ;  /* 0x0000001fff0e7819 */ /* 0x000fe2000001140b */
[----:B--2---:R-:W-:-:S05]  /*04a0*/  IMAD R18, R12, 0x4, R3 ;  /* 0x000000040c127824 */ /* 0x004fca00078e0203 */
[----:B------:R0:W-:Y:S01]  /*04b0*/  ATOMS.POPC.INC.32 RZ, [R18+URZ] ;  /* 0x0000000012ff7f8c */ /* 0x0001e2000d8000ff */
[----:B------:R-:W-:Y:S05]  /*04c0*/  BRA.U !UP0, `(.L_x_11) ;  /* 0x0000000908087547 */ /* 0x000fea000b800000 */
[----:B------:R-:W1:Y:S01]  /*04d0*/  S2UR UR5, SR_CgaCtaId ;  /* 0x00000000000579c3 */ /* 0x000e620000008800 */
[----:B------:R-:W2:Y:S01]  /*04e0*/  LDCU.64 UR10, c[0x0][0x380] ;  /* 0x00007000ff0a77ac */ /* 0x000ea20008000a00 */
[----:B------:R-:W-:Y:S01]  /*04f0*/  MOV R15, R10 ;  /* 0x0000000a000f7202 */ /* 0x000fe20000000f00 */
[----:B------:R-:W-:Y:S01]  /*0500*/  UMOV UR4, 0x400 ;  /* 0x0000040000047882 */ /* 0x000fe20000000000 */
[----:B--2---:R-:W-:-:S04]  /*0510*/  LEA R20, P1, R11, UR10, 0x2 ;  /* 0x0000000a0b147c11 */ /* 0x004fc8000f8210ff */
[----:B------:R-:W-:Y:S01]  /*0520*/  IADD3 R20, P2, PT, R20, 0x20, RZ ;  /* 0x0000002014147810 */ /* 0x000fe20007f5e0ff */
[----:B-1----:R-:W-:Y:S01]  /*0530*/  ULEA UR4, UR5, UR4, 0x18 ;  /* 0x0000000405047291 */ /* 0x002fe2000f8ec0ff */
[----:B------:R-:W-:-:S04]  /*0540*/  LEA.HI.X R21, R11, UR11, R14, 0x2, P1 ;  /* 0x0000000b0b157c11 */ /* 0x000fc800088f140e */
[----:B------:R-:W-:Y:S01]  /*0550*/  IADD3.X R21, PT, PT, RZ, R21, RZ, P2, !PT ;  /* 0x00000015ff157210 */ /* 0x000fe200017fe4ff */
[----:B0-----:R-:W-:-:S04]  /*0560*/  IMAD R18, R9, R12, UR4 ;  /* 0x0000000409127e24 */ /* 0x001fc8000f8e020c */
[----:B------:R-:W-:-:S07]  /*0570*/  VIADD R18, R18, 0x20 ;  /* 0x0000002012127836 */ /* 0x000fce0000000000 */
.L_x_44:
[----:B------:R0:W5:Y:S01]  /*0580*/  LDG.E R19, desc[UR8][R20.64+-0x20] ;  /* 0xffffe00814137981 */ /* 0x000162000c1e1900 */
[----:B------:R-:W-:Y:S01]  /*0590*/  BSSY.RECONVERGENT B1, `(.L_x_12) ;  /* 0x0000005000017945 */ /* 0x000fe20003800200 */
.L_x_13:
[----:B------:R-:W1:Y:S02]  /*05a0*/  LDS R16, [R18+-0x20] ;  /* 0xffffe00012107984 */ /* 0x000e640000000800 */
[----:B-1---5:R-:W-:-:S05]  /*05b0*/  FADD R17, R19, R16 ;  /* 0x0000001013117221 */ /* 0x022fca0000000000 */
[----:B------:R-:W1:Y:S02]  /*05c0*/  ATOMS.CAST.SPIN P1, [R18+-0x20], R16, R17 ;  /* 0xffffe0101200758d */ /* 0x000e640001820011 */
[----:B-1----:R-:W-:Y:S05]  /*05d0*/  @!P1 BRA `(.L_x_13) ;  /* 0xfffffffc00f09947 */ /* 0x002fea000383ffff */
[----:B------:R-:W-:Y:S05]  /*05e0*/  BSYNC.RECONVERGENT B1 ;  /* 0x0000000000017941 */ /* 0x000fea0003800200 */
.L_x_12:
[----:B------:R1:W5:Y:S01]  /*05f0*/  LDG.E R19, desc[UR8][R20.64+-0x1c] ;  /* 0xffffe40814137981 */ /* 0x000362000c1e1900 */
[----:B------:R-:W-:Y:S01]  /*0600*/  BSSY.RECONVERGENT B1, `(.L_x_14) ;  /* 0x0000005000017945 */ /* 0x000fe20003800200 */
.L_x_15:
[----:B------:R-:W2:Y:S02]  /*0610*/  LDS R16, [R18+-0x1c] ;  /* 0xffffe40012107984 */ /* 0x000ea40000000800 */
[----:B--2--5:R-:W-:-:S05]  /*0620*/  FADD R17, R19, R16 ;  /* 0x0000001013117221 */ /* 0x024fca0000000000 */
[----:B------:R-:W2:Y:S02]  /*0630*/  ATOMS.CAST.SPIN P1, [R18+-0x1c], R16, R17 ;  /* 0xffffe4101200758d */ /* 0x000ea40001820011 */
[----:B--2---:R-:W-:Y:S05]  /*0640*/  @!P1 BRA `(.L_x_15) ;  /* 0xfffffffc00f09947 */ /* 0x004fea000383ffff */
[----:B------:R-:W-:Y:S05]  /*0650*/  BSYNC.RECONVERGENT B1 ;  /* 0x0000000000017941 */ /* 0x000fea0003800200 */
.L_x_14:
[----:B------:R2:W5:Y:S01]  /*0660*/  LDG.E R19, desc[UR8][R20.64+-0x18] ;  /* 0xffffe80814137981 */ /* 0x000562000c1e1900 */
[----:B------:R-:W-:Y:S01]  /*0670*/  BSSY.RECONVERGENT B1, `(.L_x_16) ;  /* 0x0000005000017945 */ /* 0x000fe20003800200 */
.L_x_17:
[----:B------:R-:W3:Y:S02]  /*0680*/  LDS R16, [R18+-0x18] ;  /* 0xffffe80012107984 */ /* 0x000ee40000000800 */
[----:B---3-5:R-:W-:-:S05]  /*0690*/  FADD R17, R19, R16 ;  /* 0x0000001013117221 */ /* 0x028fca0000000000 */
[----:B------:R-:W3:Y:S02]  /*06a0*/  ATOMS.CAST.SPIN P1, [R18+-0x18], R16, R17 ;  /* 0xffffe8101200758d */ /* 0x000ee40001820011 */
[----:B---3--:R-:W-:Y:S05]  /*06b0*/  @!P1 BRA `(.L_x_17) ;  /* 0xfffffffc00f09947 */ /* 0x008fea000383ffff */
[----:B------:R-:W-:Y:S05]  /*06c0*/  BSYNC.RECONVERGENT B1 ;  /* 0x0000000000017941 */ /* 0x000fea0003800200 */
.L_x_16:
[----:B------:R3:W5:Y:S01]  /*06d0*/  LDG.E R19, desc[UR8][R20.64+-0x14] ;  /* 0xffffec0814137981 */ /* 0x000762000c1e1900 */
[----:B------:R-:W-:Y:S01]  /*06e0*/  BSSY.RECONVERGENT B1, `(.L_x_18) ;  /* 0x0000005000017945 */ /* 0x000fe20003800200 */
.L_x_19:
[----:B------:R-:W4:Y:S02]  /*06f0*/  LDS R16, [R18+-0x14] ;  /* 0xffffec0012107984 */ /* 0x000f240000000800 */
[----:B----45:R-:W-:-:S05]  /*0700*/  FADD R17, R19, R16 ;  /* 0x0000001013117221 */ /* 0x030fca0000000000 */
[----:B------:R-:W4:Y:S02]  /*0710*/  ATOMS.CAST.SPIN P1, [R18+-0x14], R16, R17 ;  /* 0xffffec101200758d */ /* 0x000f240001820011 */
[----:B----4-:R-:W-:Y:S05]  /*0720*/  @!P1 BRA `(.L_x_19) ;  /* 0xfffffffc00f09947 */ /* 0x010fea000383ffff */
[----:B------:R-:W-:Y:S05]  /*0730*/  BSYNC.RECONVERGENT B1 ;  /* 0x0000000000017941 */ /* 0x000fea0003800200 */
.L_x_18:
[----:B------:R4:W5:Y:S01]  /*0740*/  LDG.E R19, desc[UR8][R20.64+-0x10] ;  /* 0xfffff00814137981 */ /* 0x000962000c1e1900 */
[----:B------:R-:W-:Y:S01]  /*0750*/  BSSY.RECONVERGENT B1, `(.L_x_20) ;  /* 0x0000005000017945 */ /* 0x000fe20003800200 */
.L_x_21:
[----:B------:R-:W0:Y:S02]  /*0760*/  LDS R16, [R18+-0x10] ;  /* 0xfffff00012107984 */ /* 0x000e240000000800 */
[----:B0----5:R-:W-:-:S05]  /*0770*/  FADD R17, R19, R16 ;  /* 0x0000001013117221 */ /* 0x021fca0000000000 */
[----:B------:R-:W0:Y:S02]  /*0780*/  ATOMS.CAST.SPIN P1, [R18+-0x10], R16, R17 ;  /* 0xfffff0101200758d */ /* 0x000e240001820011 */
[----:B0-----:R-:W-:Y:S05]  /*0790*/  @!P1 BRA `(.L_x_21) ;  /* 0xfffffffc00f09947 */ /* 0x001fea000383ffff */
[----:B------:R-:W-:Y:S05]  /*07a0*/  BSYNC.RECONVERGENT B1 ;  /* 0x0000000000017941 */ /* 0x000fea0003800200 */
.L_x_20:
[----:B------:R0:W5:Y:S01]  /*07b0*/  LDG.E R19, desc[UR8][R20.64+-0xc] ;  /* 0xfffff40814137981 */ /* 0x000162000c1e1900 */
[----:B------:R-:W-:Y:S01]  /*07c0*/  BSSY.RECONVERGENT B1, `(.L_x_22) ;  /* 0x0000005000017945 */ /* 0x000fe20003800200 */
.L_x_23:
[----:B------:R-:W1:Y:S02]  /*07d0*/  LDS R16, [R18+-0xc] ;  /* 0xfffff40012107984 */ /* 0x000e640000000800 */
[----:B-1---5:R-:W-:-:S05]  /*07e0*/  FADD R17, R19, R16 ;  /* 0x0000001013117221 */ /* 0x022fca0000000000 */
[----:B------:R-:W1:Y:S02]  /*07f0*/  ATOMS.CAST.SPIN P1, [R18+-0xc], R16, R17 ;  /* 0xfffff4101200758d */ /* 0x000e640001820011 */
[----:B-1----:R-:W-:Y:S05]  /*0800*/  @!P1 BRA `(.L_x_23) ;  /* 0xfffffffc00f09947 */ /* 0x002fea000383ffff */
[----:B------:R-:W-:Y:S05]  /*0810*/  BSYNC.RECONVERGENT B1 ;  /* 0x0000000000017941 */ /* 0x000fea0003800200 */
.L_x_22:
[----:B------:R1:W5:Y:S01]  /*0820*/  LDG.E R19, desc[UR8][R20.64+-0x8] ;  /* 0xfffff80814137981 */ /* 0x000362000c1e1900 */
[----:B------:R-:W-:Y:S01]  /*0830*/  BSSY.RECONVERGENT B1, `(.L_x_24) ;  /* 0x0000005000017945 */ /* 0x000fe20003800200 */
.L_x_25:
[----:B------:R-:W0:Y:S02]  /*0840*/  LDS R16, [R18+-0x8] ;  /* 0xfffff80012107984 */ /* 0x000e240000000800 */
[----:B0----5:R-:W-:-:S05]  /*0850*/  FADD R17, R19, R16 ;  /* 0x0000001013117221 */ /* 0x021fca0000000000 */
[----:B------:R-:W0:Y:S02]  /*0860*/  ATOMS.CAST.SPIN P1, [R18+-0x8], R16, R17 ;  /* 0xfffff8101200758d */ /* 0x000e240001820011 */
[----:B0-----:R-:W-:Y:S05]  /*0870*/  @!P1 BRA `(.L_x_25) ;  /* 0xfffffffc00f09947 */ /* 0x001fea000383ffff */
[----:B------:R-:W-:Y:S05]  /*0880*/  BSYNC.RECONVERGENT B1 ;  /* 0x0000000000017941 */ /* 0x000fea0003800200 */
.L_x_24:
[----:B------:R0:W5:Y:S01]  /*0890*/  LDG.E R19, desc[UR8][R20.64+-0x4] ;  /* 0xfffffc0814137981 */ /* 0x000162000c1e1900 */
[----:B------:R-:W-:Y:S01]  /*08a0*/  BSSY.RECONVERGENT B1, `(.L_x_26) ;  /* 0x0000005000017945 */ /* 0x000fe20003800200 */
.L_x_27:
[----:B------:R-:W1:Y:S02]  /*08b0*/  LDS R16, [R18+-0x4] ;  /* 0xfffffc0012107984 */ /* 0x000e640000000800 */
[----:B-1---5:R-:W-:-:S05]  /*08c0*/  FADD R17, R19, R16 ;  /* 0x0000001013117221 */ /* 0x022fca0000000000 */
[----:B------:R-:W1:Y:S02]  /*08d0*/  ATOMS.CAST.SPIN P1, [R18+-0x4], R16, R17 ;  /* 0xfffffc101200758d */ /* 0x000e640001820011 */
[----:B-1----:R-:W-:Y:S05]  /*08e0*/  @!P1 BRA `(.L_x_27) ;  /* 0xfffffffc00f09947 */ /* 0x002fea000383ffff */
[----:B------:R-:W-:Y:S05]  /*08f0*/  BSYNC.RECONVERGENT B1 ;  /* 0x0000000000017941 */ /* 0x000fea0003800200 */
.L_x_26:
[----:B------:R1:W5:Y:S01]  /*0900*/  LDG.E R19, desc[UR8][R20.64] ;  /* 0x0000000814137981 */ /* 0x000362000c1e1900 */
[----:B------:R-:W-:Y:S01]  /*0910*/  BSSY.RECONVERGENT B1, `(.L_x_28) ;  /* 0x0000005000017945 */ /* 0x000fe20003800200 */
.L_x_29:
[----:B------:R-:W0:Y:S02]  /*0920*/  LDS R16, [R18] ;  /* 0x0000000012107984 */ /* 0x000e240000000800 */
[----:B0----5:R-:W-:-:S05]  /*0930*/  FADD R17, R19, R16 ;  /* 0x0000001013117221 */ /* 0x021fca0000000000 */
[----:B------:R-:W0:Y:S02]  /*0940*/  ATOMS.CAST.SPIN P1, [R18], R16, R17 ;  /* 0x000000101200758d */ /* 0x000e240001820011 */
[----:B0-----:R-:W-:Y:S05]  /*0950*/  @!P1 BRA `(.L_x_29) ;  /* 0xfffffffc00f09947 */ /* 0x001fea000383ffff */
[----:B------:R-:W-:Y:S05]  /*0960*/  BSYNC.RECONVERGENT B1 ;  /* 0x0000000000017941 */ /* 0x000fea0003800200 */
.L_x_28:
[----:B------:R0:W5:Y:S01]  /*0970*/  LDG.E R19, desc[UR8][R20.64+0x4] ;  /* 0x0000040814137981 */ /* 0x000162000c1e1900 */
[----:B------:R-:W-:Y:S01]  /*0980*/  BSSY.RECONVERGENT B1, `(.L_x_30) ;  /* 0x0000005000017945 */ /* 0x000fe20003800200 */
.L_x_31:
[----:B------:R-:W1:Y:S02]  /*0990*/  LDS R16, [R18+0x4] ;  /* 0x0000040012107984 */ /* 0x000e640000000800 */
[----:B-1---5:R-:W-:-:S05]  /*09a0*/  FADD R17, R19, R16 ;  /* 0x0000001013117221 */ /* 0x022fca0000000000 */
[----:B------:R-:W1:Y:S02]  /*09b0*/  ATOMS.CAST.SPIN P1, [R18+0x4], R16, R17 ;  /* 0x000004101200758d */ /* 0x000e640001820011 */
[----:B-1----:R-:W-:Y:S05]  /*09c0*/  @!P1 BRA `(.L_x_31) ;  /* 0xfffffffc00f09947 */ /* 0x002fea000383ffff */
[----:B------:R-:W-:Y:S05]  /*09d0*/  BSYNC.RECONVERGENT B1 ;  /* 0x0000000000017941 */ /* 0x000fea0003800200 */
.L_x_30:
[----:B------:R1:W5:Y:S01]  /*09e0*/  LDG.E R19, desc[UR8][R20.64+0x8] ;  /* 0x0000080814137981 */ /* 0x000362000c1e1900 */
[----:B------:R-:W-:Y:S01]  /*09f0*/  BSSY.RECONVERGENT B1, `(.L_x_32) ;  /* 0x0000005000017945 */ /* 0x000fe20003800200 */
.L_x_33:
[----:B------:R-:W0:Y:S02]  /*0a00*/  LDS R16, [R18+0x8] ;  /* 0x0000080012107984 */ /* 0x000e240000000800 */
[----:B0----5:R-:W-:-:S05]  /*0a10*/  FADD R17, R19, R16 ;  /* 0x0000001013117221 */ /* 0x021fca0000000000 */
[----:B------:R-:W0:Y:S02]  /*0a20*/  ATOMS.CAST.SPIN P1, [R18+0x8], R16, R17 ;  /* 0x000008101200758d */ /* 0x000e240001820011 */
[----:B0-----:R-:W-:Y:S05]  /*0a30*/  @!P1 BRA `(.L_x_33) ;  /* 0xfffffffc00f09947 */ /* 0x001fea000383ffff */
[----:B------:R-:W-:Y:S05]  /*0a40*/  BSYNC.RECONVERGENT B1 ;  /* 0x0000000000017941 */ /* 0x000fea0003800200 */
.L_x_32:
[----:B------:R0:W5:Y:S01]  /*0a50*/  LDG.E R19, desc[UR8][R20.64+0xc] ;  /* 0x00000c0814137981 */ /* 0x000162000c1e1900 */
[----:B------:R-:W-:Y:S01]  /*0a60*/  BSSY.RECONVERGENT B1, `(.L_x_34) ;  /* 0x0000005000017945 */ /* 0x000fe20003800200 */
.L_x_35:
[----:B------:R-:W1:Y:S02]  /*0a70*/  LDS R16, [R18+0xc] ;  /* 0x00000c0012107984 */ /* 0x000e640000000800 */
[----:B-1---5:R-:W-:-:S05]  /*0a80*/  FADD R17, R19, R16 ;  /* 0x0000001013117221 */ /* 0x022fca0000000000 */
[----:B------:R-:W1:Y:S02]  /*0a90*/  ATOMS.CAST.SPIN P1, [R18+0xc], R16, R17 ;  /* 0x00000c101200758d */ /* 0x000e640001820011 */
[----:B-1----:R-:W-:Y:S05]  /*0aa0*/  @!P1 BRA `(.L_x_35) ;  /* 0xfffffffc00f09947 */ /* 0x002fea000383ffff */
[----:B------:R-:W-:Y:S05]  /*0ab0*/  BSYNC.RECONVERGENT B1 ;  /* 0x0000000000017941 */ /* 0x000fea0003800200 */
.L_x_34:
[----:B------:R1:W5:Y:S01]  /*0ac0*/  LDG.E R19, desc[UR8][R20.64+0x10] ;  /* 0x0000100814137981 */ /* 0x000362000c1e1900 */
[----:B------:R-:W-:Y:S01]  /*0ad0*/  BSSY.RECONVERGENT B1, `(.L_x_36) ;  /* 0x0000005000017945 */ /* 0x000fe20003800200 */
.L_x_37:
[----:B------:R-:W0:Y:S02]  /*0ae0*/  LDS R16, [R18+0x10] ;  /* 0x0000100012107984 */ /* 0x000e240000000800 */
[----:B0----5:R-:W-:-:S05]  /*0af0*/  FADD R17, R19, R16 ;  /* 0x0000001013117221 */ /* 0x021fca0000000000 */
[----:B------:R-:W0:Y:S02]  /*0b00*/  ATOMS.CAST.SPIN P1, [R18+0x10], R16, R17 ;  /* 0x000010101200758d */ /* 0x000e240001820011 */
[----:B0-----:R-:W-:Y:S05]  /*0b10*/  @!P1 BRA `(.L_x_37) ;  /* 0xfffffffc00f09947 */ /* 0x001fea000383ffff */
[----:B------:R-:W-:Y:S05]  /*0b20*/  BSYNC.RECONVERGENT B1 ;  /* 0x0000000000017941 */ /* 0x000fea0003800200 */
.L_x_36:
[----:B------:R0:W5:Y:S01]  /*0b30*/  LDG.E R19, desc[UR8][R20.64+0x14] ;  /* 0x0000140814137981 */ /* 0x000162000c1e1900 */
[----:B------:R-:W-:Y:S01]  /*0b40*/  BSSY.RECONVERGENT B1, `(.L_x_38) ;  /* 0x0000005000017945 */ /* 0x000fe20003800200 */
.L_x_39:
[----:B------:R-:W1:Y:S02]  /*0b50*/  LDS R16, [R18+0x14] ;  /* 0x0000140012107984 */ /* 0x000e640000000800 */
[----:B-1---5:R-:W-:-:S05]  /*0b60*/  FADD R17, R19, R16 ;  /* 0x0000001013117221 */ /* 0x022fca0000000000 */
[----:B------:R-:W1:Y:S02]  /*0b70*/  ATOMS.CAST.SPIN P1, [R18+0x14], R16, R17 ;  /* 0x000014101200758d */ /* 0x000e640001820011 */
[----:B-1----:R-:W-:Y:S05]  /*0b80*/  @!P1 BRA `(.L_x_39) ;  /* 0xfffffffc00f09947 */ /* 0x002fea000383ffff */
[----:B------:R-:W-:Y:S05]  /*0b90*/  BSYNC.RECONVERGENT B1 ;  /* 0x0000000000017941 */ /* 0x000fea0003800200 */
.L_x_38:
[----:B------:R1:W5:Y:S01]  /*0ba0*/  LDG.E R19, desc[UR8][R20.64+0x18] ;  /* 0x0000180814137981 */ /* 0x000362000c1e1900 */
[----:B------:R-:W-:Y:S01]  /*0bb0*/  BSSY.RECONVERGENT B1, `(.L_x_40) ;  /* 0x0000005000017945 */ /* 0x000fe20003800200 */
.L_x_41:
[----:B------:R-:W0:Y:S02]  /*0bc0*/  LDS R16, [R18+0x18] ;  /* 0x0000180012107984 */ /* 0x000e240000000800 */
[----:B0----5:R-:W-:-:S05]  /*0bd0*/  FADD R17, R19, R16 ;  /* 0x0000001013117221 */ /* 0x021fca0000000000 */
[----:B------:R-:W0:Y:S02]  /*0be0*/  ATOMS.CAST.SPIN P1, [R18+0x18], R16, R17 ;  /* 0x000018101200758d */ /* 0x000e240001820011 */
[----:B0-----:R-:W-:Y:S05]  /*0bf0*/  @!P1 BRA `(.L_x_41) ;  /* 0xfffffffc00f09947 */ /* 0x001fea000383ffff */
[----:B------:R-:W-:Y:S05]  /*0c00*/  BSYNC.RECONVERGENT B1 ;  /* 0x0000000000017941 */ /* 0x000fea0003800200 */
.L_x_40:
[----:B------:R0:W5:Y:S01]  /*0c10*/  LDG.E R19, desc[UR8][R20.64+0x1c] ;  /* 0x00001c0814137981 */ /* 0x000162000c1e1900 */
[----:B------:R-:W-:Y:S01]  /*0c20*/  BSSY.RECONVERGENT B1, `(.L_x_42) ;  /* 0x0000005000017945 */ /* 0x000fe20003800200 */
.L_x_43:
[----:B------:R-:W1:Y:S02]  /*0c30*/  LDS R16, [R18+0x1c] ;  /* 0x00001c0012107984 */ /* 0x000e640000000800 */
[----:B-1---5:R-:W-:-:S05]  /*0c40*/  FADD R17, R19, R16 ;  /* 0x0000001013117221 */ /* 0x022fca0000000000 */
[----:B------:R-:W1:Y:S02]  /*0c50*/  ATOMS.CAST.SPIN P1, [R18+0x1c], R16, R17 ;  /* 0x00001c101200758d */ /* 0x000e640001820011 */
[----:B-1----:R-:W-:Y:S05]  /*0c60*/  @!P1 BRA `(.L_x_43) ;  /* 0xfffffffc00f09947 */ /* 0x002fea000383ffff */
[----:B------:R-:W-:Y:S05]  /*0c70*/  BSYNC.RECONVERGENT B1 ;  /* 0x0000000000017941 */ /* 0x000fea0003800200 */
.L_x_42:
[----:B------:R-:W-:Y:S01]  /*0c80*/  VIADD R15, R15, 0x10 ;  /* 0x000000100f0f7836 */ /* 0x000fe20000000000 */
[----:B0-234-:R-:W-:Y:S02]  /*0c90*/  IADD3 R20, P2, PT, R20, 0x40, RZ ;  /* 0x0000004014147810 */ /* 0x01dfe40007f5e0ff */
[----:B------:R-:W-:Y:S02]  /*0ca0*/  IADD3 R18, PT, PT, R18, 0x40, RZ ;  /* 0x0000004012127810 */ /* 0x000fe40007ffe0ff */
[----:B------:R-:W-:Y:S01]  /*0cb0*/  ISETP.NE.AND P1, PT, R15, RZ, PT ;  /* 0x000000ff0f00720c */ /* 0x000fe20003f25270 */
[----:B------:R-:W-:-:S12]  /*0cc0*/  IMAD.X R21, RZ, RZ, R21, P2 ;  /* 0x000000ffff157224 */ /* 0x000fd800010e0615 */
[----:B------:R-:W-:Y:S05]  /*0cd0*/  @P1 BRA `(.L_x_44) ;  /* 0xfffffff800281947 */ /* 0x000fea000383ffff */
[----:B------:R-:W-:-:S07]  /*0ce0*/  MOV R15, R6 ;  /* 0x00000006000f7202 */ /* 0x000fce0000000f00 */
.L_x_11:
[----:B------:R-:W-:-:S13]  /*0cf0*/  ISETP.NE.AND P1, PT, R4, RZ, PT ;  /* 0x000000ff0400720c */ /* 0x000fda0003f25270 */
[----:B------:R-:W-:Y:S05]  /*0d00*/  @!P1 BRA `(.L_x_45) ;  /* 0x0000000800689947 */ /* 0x000fea0003800000 */
[----:B------:R-:W-:-:S05]  /*0d10*/  VIADD R16, R4, 0xffffffff ;  /* 0xffffffff04107836 */ /* 0x000fca0000000000 */
[----:B------:R-:W-:-:S13]  /*0d20*/  ISETP.GE.U32.AND P1, PT, R16, 0x7, PT ;  /* 0x000000071000780c */ /* 0x000fda0003f26070 */
[----:B------:R-:W-:Y:S05]  /*0d30*/  @!P1 BRA `(.L_x_46) ;  /* 0x0000000400109947 */ /* 0x000fea0003800000 */
[----:B------:R-:W1:Y:S01]  /*0d40*/  LDCU.64 UR4, c[0x0][0x380] ;  /* 0x00007000ff0477ac */ /* 0x000e620008000a00 */
[----:B------:R-:W-:Y:S01]  /*0d50*/  IADD3 R16, P1, PT, R11, R15, RZ ;  /* 0x0000000f0b107210 */ /* 0x000fe20007f3e0ff */
[----:B------:R-:W0:Y:S03]  /*0d60*/  LDCU UR10, c[0x0][0x3a4] ;  /* 0x00007480ff0a77ac */ /* 0x000e260008000800 */
[----:B------:R-:W-:Y:S02]  /*0d70*/  IADD3.X R17, PT, PT, RZ, R14, RZ, P1, !PT ;  /* 0x0000000eff117210 */ /* 0x000fe40000ffe4ff */
[----:B-1----:R-:W-:-:S04]  /*0d80*/  LEA R20, P1, R16, UR4, 0x2 ;  /* 0x0000000410147c11 */ /* 0x002fc8000f8210ff */
[----:B------:R-:W-:-:S05]  /*0d90*/  LEA.HI.X R21, R16, UR5, R17, 0x2, P1 ;  /* 0x0000000510157c11 */ /* 0x000fca00088f1411 */
[----:B------:R1:W5:Y:S01]  /*0da0*/  LDG.E R19, desc[UR8][R20.64] ;  /* 0x0000000814137981 */ /* 0x000362000c1e1900 */
[----:B------:R-:W2:Y:S01]  /*0db0*/  S2UR UR5, SR_CgaCtaId ;  /* 0x00000000000579c3 */ /* 0x000ea20000008800 */
[----:B------:R-:W-:Y:S01]  /*0dc0*/  UMOV UR4, 0x400 ;  /* 0x0000040000047882 */ /* 0x000fe20000000000 */
[----:B0-----:R-:W-:Y:S01]  /*0dd0*/  IMAD R18, R12, UR10, R15 ;  /* 0x0000000a0c127c24 */ /* 0x001fe2000f8e020f */
[----:B------:R-:W-:Y:S01]  /*0de0*/  BSSY.RECONVERGENT B1, `(.L_x_47) ;  /* 0x0000007000017945 */ /* 0x000fe20003800200 */
[----:B--2---:R-:W-:-:S06]  /*0df0*/  ULEA UR4, UR5, UR4, 0x18 ;  /* 0x0000000405047291 */ /* 0x004fcc000f8ec0ff */
[----:B-1----:R-:W-:-:S07]  /*0e00*/  LEA R18, R18, UR4, 0x2 ;  /* 0x0000000412127c11 */ /* 0x002fce000f8e10ff */
.L_x_48:
[----:B------:R-:W0:Y:S02]  /*0e10*/  LDS R16, [R18] ;  /* 0x0000000012107984 */ /* 0x000e240000000800 */
[----:B0----5:R-:W-:-:S05]  /*0e20*/  FADD R17, R19, R16 ;  /* 0x0000001013117221 */ /* 0x021fca0000000000 */
[----:B------:R-:W0:Y:S02]  /*0e30*/  ATOMS.CAST.SPIN P1, [R18], R16, R17 ;  /* 0x000000101200758d */ /* 0x000e240001820011 */
[----:B0-----:R-:W-:Y:S05]  /*0e40*/  @!P1 BRA `(.L_x_48) ;  /* 0xfffffffc00f09947 */ /* 0x001fea000383ffff */
[----:B------:R-:W-:Y:S05]  /*0e50*/  BSYNC.RECONVERGENT B1 ;  /* 0x0000000000017941 */ /* 0x000fea0003800200 */
.L_x_47:
[----:B------:R0:W5:Y:S01]  /*0e60*/  LDG.E R19, desc[UR8][R20.64+0x4] ;  /* 0x0000040814137981 */ /* 0x000162000c1e1900 */
[----:B------:R-:W-:Y:S01]  /*0e70*/  BSSY.RECONVERGENT B1, `(.L_x_49) ;  /* 0x0000005000017945 */ /* 0x000fe20003800200 */
.L_x_50:
[----:B------:R-:W1:Y:S02]  /*0e80*/  LDS R16, [R18+0x4] ;  /* 0x0000040012107984 */ /* 0x000e640000000800 */
[----:B-1---5:R-:W-:-:S05]  /*0e90*/  FADD R17, R19, R16 ;  /* 0x0000001013117221 */ /* 0x022fca0000000000 */
[----:B------:R-:W1:Y:S02]  /*0ea0*/  ATOMS.CAST.SPIN P1, [R18+0x4], R16, R17 ;  /* 0x000004101200758d */ /* 0x000e640001820011 */
[----:B-1----:R-:W-:Y:S05]  /*0eb0*/  @!P1 BRA `(.L_x_50) ;  /* 0xfffffffc00f09947 */ /* 0x002fea000383ffff */
[----:B------:R-:W-:Y:S05]  /*0ec0*/  BSYNC.RECONVERGENT B1 ;  /* 0x0000000000017941 */ /* 0x000fea0003800200 */
.L_x_49:
[----:B------:R1:W5:Y:S01]  /*0ed0*/  LDG.E R19, desc[UR8][R20.64+0x8] ;  /* 0x0000080814137981 */ /* 0x000362000c1e1900 */
[----:B------:R-:W-:Y:S01]  /*0ee0*/  BSSY.RECONVERGENT B1, `(.L_x_51) ;  /* 0x0000005000017945 */ /* 0x000fe20003800200 */
.L_x_52:
[----:B------:R-:W2:Y:S02]  /*0ef0*/  LDS R16, [R18+0x8] ;  /* 0x0000080012107984 */ /* 0x000ea40000000800 */
[----:B--2--5:R-:W-:-:S05]  /*0f00*/  FADD R17, R19, R16 ;  /* 0x0000001013117221 */ /* 0x024fca0000000000 */
[----:B------:R-:W2:Y:S02]  /*0f10*/  ATOMS.CAST.SPIN P1, [R18+0x8], R16, R17 ;  /* 0x000008101200758d */ /* 0x000ea40001820011 */
[----:B--2---:R-:W-:Y:S05]  /*0f20*/  @!P1 BRA `(.L_x_52) ;  /* 0xfffffffc00f09947 */ /* 0x004fea000383ffff */
[----:B------:R-:W-:Y:S05]  /*0f30*/  BSYNC.RECONVERGENT B1 ;  /* 0x0000000000017941 */ /* 0x000fea0003800200 */
.L_x_51:
[----:B------:R2:W5:Y:S01]  /*0f40*/  LDG.E R19, desc[UR8][R20.64+0xc] ;  /* 0x00000c0814137981 */ /* 0x000562000c1e1900 */
[----:B------:R-:W-:Y:S01]  /*0f50*/  BSSY.RECONVERGENT B1, `(.L_x_53) ;  /* 0x0000005000017945 */ /* 0x000fe20003800200 */
.L_x_54:
[----:B------:R-:W3:Y:S02]  /*0f60*/  LDS R16, [R18+0xc] ;  /* 0x00000c0012107984 */ /* 0x000ee40000000800 */
[----:B---3-5:R-:W-:-:S05]  /*0f70*/  FADD R17, R19, R16 ;  /* 0x0000001013117221 */ /* 0x028fca0000000000 */
[----:B------:R-:W3:Y:S02]  /*0f80*/  ATOMS.CAST.SPIN P1, [R18+0xc], R16, R17 ;  /* 0x00000c101200758d */ /* 0x000ee40001820011 */
[----:B---3--:R-:W-:Y:S05]  /*0f90*/  @!P1 BRA `(.L_x_54) ;  /* 0xfffffffc00f09947 */ /* 0x008fea000383ffff */
[----:B------:R-:W-:Y:S05]  /*0fa0*/  BSYNC.RECONVERGENT B1 ;  /* 0x0000000000017941 */ /* 0x000fea0003800200 */
.L_x_53:
[----:B------:R3:W5:Y:S01]  /*0fb0*/  LDG.E R19, desc[UR8][R20.64+0x10] ;  /* 0x0000100814137981 */ /* 0x000762000c1e1900 */
[----:B------:R-:W-:Y:S01]  /*0fc0*/  BSSY.RECONVERGENT B1, `(.L_x_55) ;  /* 0x0000005000017945 */ /* 0x000fe20003800200 */
.L_x_56:
[----:B------:R-:W4:Y:S02]  /*0fd0*/  LDS R16, [R18+0x10] ;  /* 0x0000100012107984 */ /* 0x000f240000000800 */
[----:B----45:R-:W-:-:S05]  /*0fe0*/  FADD R17, R19, R16 ;  /* 0x0000001013117221 */ /* 0x030fca0000000000 */
[----:B------:R-:W4:Y:S02]  /*0ff0*/  ATOMS.CAST.SPIN P1, [R18+0x10], R16, R17 ;  /* 0x000010101200758d */ /* 0x000f240001820011 */
[----:B----4-:R-:W-:Y:S05]  /*1000*/  @!P1 BRA `(.L_x_56) ;  /* 0xfffffffc00f09947 */ /* 0x010fea000383ffff */
[----:B------:R-:W-:Y:S05]  /*1010*/  BSYNC.RECONVERGENT B1 ;  /* 0x0000000000017941 */ /* 0x000fea0003800200 */
.L_x_55:
[----:B------:R4:W5:Y:S01]  /*1020*/  LDG.E R19, desc[UR8][R20.64+0x14] ;  /* 0x0000140814137981 */ /* 0x000962000c1e1900 */
[----:B------:R-:W-:Y:S01]  /*1030*/  BSSY.RECONVERGENT B1, `(.L_x_57) ;  /* 0x0000005000017945 */ /* 0x000fe20003800200 */
.L_x_58:
[----:B------:R-:W0:Y:S02]  /*1040*/  LDS R16, [R18+0x14] ;  /* 0x0000140012107984 */ /* 0x000e240000000800 */
[----:B0----5:R-:W-:-:S05]  /*1050*/  FADD R17, R19, R16 ;  /* 0x0000001013117221 */ /* 0x021fca0000000000 */
[----:B------:R-:W0:Y:S02]  /*1060*/  ATOMS.CAST.SPIN P1, [R18+0x14], R16, R17 ;  /* 0x000014101200758d */ /* 0x000e240001820011 */
[----:B0-----:R-:W-:Y:S05]  /*1070*/  @!P1 BRA `(.L_x_58) ;  /* 0xfffffffc00f09947 */ /* 0x001fea000383ffff */
[----:B------:R-:W-:Y:S05]  /*1080*/  BSYNC.RECONVERGENT B1 ;  /* 0x0000000000017941 */ /* 0x000fea0003800200 */
.L_x_57:
[----:B------:R0:W5:Y:S01]  /*1090*/  LDG.E R19, desc[UR8][R20.64+0x18] ;  /* 0x0000180814137981 */ /* 0x000162000c1e1900 */
[----:B------:R-:W-:Y:S01]  /*10a0*/  BSSY.RECONVERGENT B1, `(.L_x_59) ;  /* 0x0000005000017945 */ /* 0x000fe20003800200 */
.L_x_60:
[----:B------:R-:W1:Y:S02]  /*10b0*/  LDS R16, [R18+0x18] ;  /* 0x0000180012107984 */ /* 0x000e640000000800 */
[----:B-1---5:R-:W-:-:S05]  /*10c0*/  FADD R17, R19, R16 ;  /* 0x0000001013117221 */ /* 0x022fca0000000000 */
[----:B------:R-:W1:Y:S02]  /*10d0*/  ATOMS.CAST.SPIN P1, [R18+0x18], R16, R17 ;  /* 0x000018101200758d */ /* 0x000e640001820011 */
[----:B-1----:R-:W-:Y:S05]  /*10e0*/  @!P1 BRA `(.L_x_60) ;  /* 0xfffffffc00f09947 */ /* 0x002fea000383ffff */
[----:B------:R-:W-:Y:S05]  /*10f0*/  BSYNC.RECONVERGENT B1 ;  /* 0x0000000000017941 */ /* 0x000fea0003800200 */
.L_x_59:
[----:B0-234-:R0:W5:Y:S01]  /*1100*/  LDG.E R21, desc[UR8][R20.64+0x1c] ;  /* 0x00001c0814157981 */ /* 0x01d162000c1e1900 */
[----:B------:R-:W-:Y:S01]  /*1110*/  BSSY.RECONVERGENT B1, `(.L_x_61) ;  /* 0x0000005000017945 */ /* 0x000fe20003800200 */
.L_x_62:
[----:B------:R-:W1:Y:S02]  /*1120*/  LDS R16, [R18+0x1c] ;  /* 0x00001c0012107984 */ /* 0x000e640000000800 */
[----:B-1---5:R-:W-:-:S05]  /*1130*/  FADD R17, R21, R16 ;  /* 0x0000001015117221 */ /* 0x022fca0000000000 */
[----:B------:R-:W1:Y:S02]  /*1140*/  ATOMS.CAST.SPIN P1, [R18+0x1c], R16, R17 ;  /* 0x00001c101200758d */ /* 0x000e640001820011 */
[----:B-1----:R-:W-:Y:S05]  /*1150*/  @!P1 BRA `(.L_x_62) ;  /* 0xfffffffc00f09947 */ /* 0x002fea000383ffff */
[----:B------:R-:W-:Y:S05]  /*1160*/  BSYNC.RECONVERGENT B1 ;  /* 0x0000000000017941 */ /* 0x000fea0003800200 */
.L_x_61:
[----:B------:R-:W-:-:S07]  /*1170*/  VIADD R15, R15, 0x8 ;  /* 0x000000080f0f7836 */ /* 0x000fce0000000000 */
.L_x_46:
[----:B------:R-:W-:Y:S01]  /*1180*/  ISETP.NE.AND P1, PT, R7, RZ, PT ;  /* 0x000000ff0700720c */ /* 0x000fe20003f25270 */
[----:B------:R-:W-:-:S12]  /*1190*/  BSSY.RECONVERGENT B1, `(.L_x_45) ;  /* 0x0000051000017945 */ /* 0x000fd80003800200 */
[----:B------:R-:W-:Y:S05]  /*11a0*/  @!P1 BRA `(.L_x_63) ;  /* 0x00000004003c9947 */ /* 0x000fea0003800000 */
[----:B------:R-:W-:-:S04]  /*11b0*/  IADD3 R16, PT, PT, R7, -0x1, RZ ;  /* 0xffffffff07107810 */ /* 0x000fc80007ffe0ff */
[----:B------:R-:W-:-:S13]  /*11c0*/  ISETP.GE.U32.AND P1, PT, R16, 0x3, PT ;  /* 0x000000031000780c */ /* 0x000fda0003f26070 */
[----:B------:R-:W-:Y:S05]  /*11d0*/  @!P1 BRA `(.L_x_64) ;  /* 0x0000000000a09947 */ /* 0x000fea0003800000 */
[----:B------:R-:W0:Y:S01]  /*11e0*/  LDCU.64 UR4, c[0x0][0x380] ;  /* 0x00007000ff0477ac */ /* 0x000e220008000a00 */
[----:B------:R-:W-:Y:S01]  /*11f0*/  IADD3 R16, P1, PT, R11, R15, RZ ;  /* 0x0000000f0b107210 */ /* 0x000fe20007f3e0ff */
[----:B------:R-:W1:Y:S04]  /*1200*/  LDCU UR10, c[0x0][0x3a4] ;  /* 0x00007480ff0a77ac */ /* 0x000e680008000800 */
[----:B------:R-:W-:Y:S01]  /*1210*/  IMAD.X R17, RZ, RZ, R14, P1 ;  /* 0x000000ffff117224 */ /* 0x000fe200008e060e */
[----:B0-----:R-:W-:-:S04]  /*1220*/  LEA R18, P1, R16, UR4, 0x2 ;  /* 0x0000000410127c11 */ /* 0x001fc8000f8210ff */
[----:B------:R-:W-:-:S05]  /*1230*/  LEA.HI.X R19, R16, UR5, R17, 0x2, P1 ;  /* 0x0000000510137c11 */ /* 0x000fca00088f1411 */
[----:B------:R0:W5:Y:S01]  /*1240*/  LDG.E R21, desc[UR8][R18.64] ;  /* 0x0000000812157981 */ /* 0x000162000c1e1900 */
[----:B------:R-:W2:Y:S01]  /*1250*/  S2UR UR5, SR_CgaCtaId ;  /* 0x00000000000579c3 */ /* 0x000ea20000008800 */
[----:B------:R-:W-:Y:S01]  /*1260*/  UMOV UR4, 0x400 ;  /* 0x0000040000047882 */ /* 0x000fe20000000000 */
[----:B-1----:R-:W-:Y:S01]  /*1270*/  IMAD R20, R12, UR10, R15 ;  /* 0x0000000a0c147c24 */ /* 0x002fe2000f8e020f */
[----:B------:R-:W-:Y:S01]  /*1280*/  BSSY.RECONVERGENT B2, `(.L_x_65) ;  /* 0x0000007000027945 */ /* 0x000fe20003800200 */
[----:B--2---:R-:W-:-:S06]  /*1290*/  ULEA UR4, UR5, UR4, 0x18 ;  /* 0x0000000405047291 */ /* 0x004fcc000f8ec0ff */
[----:B0-----:R-:W-:-:S07]  /*12a0*/  LEA R20, R20, UR4, 0x2 ;  /* 0x0000000414147c11 */ /* 0x001fce000f8e10ff */
.L_x_66:
[----:B------:R-:W0:Y:S02]  /*12b0*/  LDS R16, [R20] ;  /* 0x0000000014107984 */ /* 0x000e240000000800 */
[----:B0----5:R-:W-:-:S05]  /*12c0*/  FADD R17, R21, R16 ;  /* 0x0000001015117221 */ /* 0x021fca0000000000 */
[----:B------:R-:W0:Y:S02]  /*12d0*/  ATOMS.CAST.SPIN P1, [R20], R16, R17 ;  /* 0x000000101400758d */ /* 0x000e240001820011 */
[----:B0-----:R-:W-:Y:S05]  /*12e0*/  @!P1 BRA `(.L_x_66) ;  /* 0xfffffffc00f09947 */ /* 0x001fea000383ffff */
[----:B------:R-:W-:Y:S05]  /*12f0*/  BSYNC.RECONVERGENT B2 ;  /* 0x0000000000027941 */ /* 0x000fea0003800200 */
.L_x_65:
[----:B------:R0:W5:Y:S01]  /*1300*/  LDG.E R21, desc[UR8][R18.64+0x4] ;  /* 0x0000040812157981 */ /* 0x000162000c1e1900 */
[----:B------:R-:W-:Y:S01]  /*1310*/  BSSY.RECONVERGENT B2, `(.L_x_67) ;  /* 0x0000005000027945 */ /* 0x000fe20003800200 */
.L_x_68:
[----:B------:R-:W1:Y:S02]  /*1320*/  LDS R16, [R20+0x4] ;  /* 0x0000040014107984 */ /* 0x000e640000000800 */
[----:B-1---5:R-:W-:-:S05]  /*1330*/  FADD R17, R21, R16 ;  /* 0x0000001015117221 */ /* 0x022fca0000000000 */
[----:B------:R-:W1:Y:S02]  /*1340*/  ATOMS.CAST.SPIN P1, [R20+0x4], R16, R17 ;  /* 0x000004101400758d */ /* 0x000e640001820011 */
[----:B-1----:R-:W-:Y:S05]  /*1350*/  @!P1 BRA `(.L_x_68) ;  /* 0xfffffffc00f09947 */ /* 0x002fea000383ffff */
[----:B------:R-:W-:Y:S05]  /*1360*/  BSYNC.RECONVERGENT B2 ;  /* 0x0000000000027941 */ /* 0x000fea0003800200 */
.L_x_67:
[----:B------:R1:W5:Y:S01]  /*1370*/  LDG.E R21, desc[UR8][R18.64+0x8] ;  /* 0x0000080812157981 */ /* 0x000362000c1e1900 */
[----:B------:R-:W-:Y:S01]  /*1380*/  BSSY.RECONVERGENT B2, `(.L_x_69) ;  /* 0x0000005000027945 */ /* 0x000fe20003800200 */
.L_x_70:
[----:B------:R-:W2:Y:S02]  /*1390*/  LDS R16, [R20+0x8] ;  /* 0x0000080014107984 */ /* 0x000ea40000000800 */
[----:B--2--5:R-:W-:-:S05]  /*13a0*/  FADD R17, R21, R16 ;  /* 0x0000001015117221 */ /* 0x024fca0000000000 */
[----:B------:R-:W2:Y:S02]  /*13b0*/  ATOMS.CAST.SPIN P1, [R20+0x8], R16, R17 ;  /* 0x000008101400758d */ /* 0x000ea40001820011 */
[----:B--2---:R-:W-:Y:S05]  /*13c0*/  @!P1 BRA `(.L_x_70) ;  /* 0xfffffffc00f09947 */ /* 0x004fea000383ffff */
[----:B------:R-:W-:Y:S05]  /*13d0*/  BSYNC.RECONVERGENT B2 ;  /* 0x0000000000027941 */ /* 0x000fea0003800200 */
.L_x_69:
[----:B01----:R0:W5:Y:S01]  /*13e0*/  LDG.E R19, desc[UR8][R18.64+0xc] ;  /* 0x00000c0812137981 */ /* 0x003162000c1e1900 */
[----:B------:R-:W-:Y:S01]  /*13f0*/  BSSY.RECONVERGENT B2, `(.L_x_71) ;  /* 0x0000005000027945 */ /* 0x000fe20003800200 */
.L_x_72:
[----:B------:R-:W1:Y:S02]  /*1400*/  LDS R16, [R20+0xc] ;  /* 0x00000c0014107984 */ /* 0x000e640000000800 */
[----:B-1---5:R-:W-:-:S05]  /*1410*/  FADD R17, R19, R16 ;  /* 0x0000001013117221 */ /* 0x022fca0000000000 */
[----:B------:R-:W1:Y:S02]  /*1420*/  ATOMS.CAST.SPIN P1, [R20+0xc], R16, R17 ;  /* 0x00000c101400758d */ /* 0x000e640001820011 */
[----:B-1----:R-:W-:Y:S05]  /*1430*/  @!P1 BRA `(.L_x_72) ;  /* 0xfffffffc00f09947 */ /* 0x002fea000383ffff */
[----:B------:R-:W-:Y:S05]  /*1440*/  BSYNC.RECONVERGENT B2 ;  /* 0x0000000000027941 */ /* 0x000fea0003800200 */
.L_x_71:
[----:B------:R-:W-:-:S07]  /*1450*/  IADD3 R15, PT, PT, R15, 0x4, RZ ;  /* 0x000000040f0f7810 */ /* 0x000fce0007ffe0ff */
.L_x_64:
[----:B------:R-:W-:-:S13]  /*1460*/  ISETP.NE.AND P1, PT, R8, RZ, PT ;  /* 0x000000ff0800720c */ /* 0x000fda0003f25270 */
[----:B------:R-:W-:Y:S05]  /*1470*/  @!P1 BRA `(.L_x_63) ;  /* 0x0000000000889947 */ /* 0x000fea0003800000 */
[----:B------:R-:W1:Y:S01]  /*1480*/  LDCU.64 UR4, c[0x0][0x380] ;  /* 0x00007000ff0477ac */ /* 0x000e620008000a00 */
[----:B------:R-:W-:Y:S01]  /*1490*/  IADD3 R11, P1, PT, R11, R15, RZ ;  /* 0x0000000f0b0b7210 */ /* 0x000fe20007f3e0ff */
[----:B------:R-:W2:Y:S04]  /*14a0*/  LDCU UR10, c[0x0][0x3a4] ;  /* 0x00007480ff0a77ac */ /* 0x000ea80008000800 */
[----:B------:R-:W-:Y:S01]  /*14b0*/  IMAD.X R14, RZ, RZ, R14, P1 ;  /* 0x000000ffff0e7224 */ /* 0x000fe200008e060e */
[----:B-1----:R-:W-:-:S04]  /*14c0*/  LEA R16, P1, R11, UR4, 0x2 ;  /* 0x000000040b107c11 */ /* 0x002fc8000f8210ff */
[----:B------:R-:W-:-:S05]  /*14d0*/  LEA.HI.X R17, R11, UR5, R14, 0x2, P1 ;  /* 0x000000050b117c11 */ /* 0x000fca00088f140e */
[----:B------:R1:W5:Y:S01]  /*14e0*/  LDG.E R11, desc[UR8][R16.64] ;  /* 0x00000008100b7981 */ /* 0x000362000c1e1900 */
[----:B------:R-:W3:Y:S01]  /*14f0*/  S2UR UR5, SR_CgaCtaId ;  /* 0x00000000000579c3 */ /* 0x000ee20000008800 */
[----:B------:R-:W-:Y:S01]  /*1500*/  UMOV UR4, 0x400 ;  /* 0x0000040000047882 */ /* 0x000fe20000000000 */
[----:B--2---:R-:W-:Y:S01]  /*1510*/  IMAD R12, R12, UR10, R15 ;  /* 0x0000000a0c0c7c24 */ /* 0x004fe2000f8e020f */
[----:B------:R-:W-:Y:S01]  /*1520*/  BSSY.RECONVERGENT B2, `(.L_x_73) ;  /* 0x0000008000027945 */ /* 0x000fe20003800200 */
[----:B------:R-:W-:Y:S01]  /*1530*/  ISETP.NE.AND P1, PT, R8, 0x1, PT ;  /* 0x000000010800780c */ /* 0x000fe20003f25270 */
[----:B---3--:R-:W-:-:S06]  /*1540*/  ULEA UR4, UR5, UR4, 0x18 ;  /* 0x0000000405047291 */ /* 0x008fcc000f8ec0ff */
[----:B-1----:R-:W-:-:S07]  /*1550*/  LEA R12, R12, UR4, 0x2 ;  /* 0x000000040c0c7c11 */ /* 0x002fce000f8e10ff */
.L_x_74:
[----:B------:R-:W1:Y:S02]  /*1560*/  LDS R14, [R12] ;  /* 0x000000000c0e7984 */ /* 0x000e640000000800 */
[----:B-1---5:R-:W-:-:S05]  /*1570*/  FADD R15, R11, R14 ;  /* 0x0000000e0b0f7221 */ /* 0x022fca0000000000 */
[----:B------:R-:W1:Y:S02]  /*1580*/  ATOMS.CAST.SPIN P2, [R12], R14, R15 ;  /* 0x0000000e0c00758d */ /* 0x000e64000184000f */
[----:B-1----:R-:W-:Y:S05]  /*1590*/  @!P2 BRA `(.L_x_74) ;  /* 0xfffffffc00f0a947 */ /* 0x002fea000383ffff */
[----:B------:R-:W-:Y:S05]  /*15a0*/  BSYNC.RECONVERGENT B2 ;  /* 0x0000000000027941 */ /* 0x000fea0003800200 */
.L_x_73:
[----:B------:R-:W-:Y:S05]  /*15b0*/  @!P1 BRA `(.L_x_63) ;  /* 0x0000000000389947 */ /* 0x000fea0003800000 */
[----:B------:R1:W5:Y:S01]  /*15c0*/  LDG.E R11, desc[UR8][R16.64+0x4] ;  /* 0x00000408100b7981 */ /* 0x000362000c1e1900 */
[----:B------:R-:W-:Y:S01]  /*15d0*/  BSSY.RECONVERGENT B2, `(.L_x_75) ;  /* 0x0000006000027945 */ /* 0x000fe20003800200 */
[----:B------:R-:W-:-:S13]  /*15e0*/  ISETP.NE.AND P1, PT, R8, 0x2, PT ;  /* 0x000000020800780c */ /* 0x000fda0003f25270 */
.L_x_76:
[----:B------:R-:W2:Y:S02]  /*15f0*/  LDS R14, [R12+0x4] ;  /* 0x000004000c0e7984 */ /* 0x000ea40000000800 */
[----:B--2--5:R-:W-:-:S05]  /*1600*/  FADD R15, R11, R14 ;  /* 0x0000000e0b0f7221 */ /* 0x024fca0000000000 */
[----:B------:R-:W2:Y:S02]  /*1610*/  ATOMS.CAST.SPIN P2, [R12+0x4], R14, R15 ;  /* 0x0000040e0c00758d */ /* 0x000ea4000184000f */
[----:B--2---:R-:W-:Y:S05]  /*1620*/  @!P2 BRA `(.L_x_76) ;  /* 0xfffffffc00f0a947 */ /* 0x004fea000383ffff */
[----:B------:R-:W-:Y:S05]  /*1630*/  BSYNC.RECONVERGENT B2 ;  /* 0x0000000000027941 */ /* 0x000fea0003800200 */
.L_x_75:
[----:B------:R-:W-:Y:S05]  /*1640*/  @!P1 BRA `(.L_x_63) ;  /* 0x0000000000149947 */ /* 0x000fea0003800000 */
[----:B-1----:R1:W5:Y:S02]  /*1650*/  LDG.E R17, desc[UR8][R16.64+0x8] ;  /* 0x0000080810117981 */ /* 0x002364000c1e1900 */
.L_x_77:
[----:B------:R-:W2:Y:S02]  /*1660*/  LDS R14, [R12+0x8] ;  /* 0x000008000c0e7984 */ /* 0x000ea40000000800 */
[----:B--2--5:R-:W-:-:S05]  /*1670*/  FADD R15, R17, R14 ;  /* 0x0000000e110f7221 */ /* 0x024fca0000000000 */
[----:B------:R-:W2:Y:S02]  /*1680*/  ATOMS.CAST.SPIN P1, [R12+0x8], R14, R15 ;  /* 0x0000080e0c00758d */ /* 0x000ea4000182000f */
[----:B--2---:R-:W-:Y:S05]  /*1690*/  @!P1 BRA `(.L_x_77) ;  /* 0xfffffffc00f09947 */ /* 0x004fea000383ffff */
.L_x_63:
[----:B------:R-:W-:Y:S05]  /*16a0*/  BSYNC.RECONVERGENT B1 ;  /* 0x0000000000017941 */ /* 0x000fea0003800200 */
.L_x_45:
[----:B------:R-:W-:Y:S05]  /*16b0*/  @!P0 BRA `(.L_x_78) ;  /* 0xffffffec00508947 */ /* 0x000fea000383ffff */
.L_x_7:
[----:B------:R-:W-:Y:S05]  /*16c0*/  BSYNC.RECONVERGENT B0 ;  /* 0x0000000000007941 */ /* 0x000fea0003800200 */
.L_x_6:
[----:B------:R-:W2:Y:S01]  /*16d0*/  LDCU UR4, c[0x0][0x3a8] ;  /* 0x00007500ff0477ac */ /* 0x000ea20008000800 */
[----:B------:R-:W-:Y:S01]  /*16e0*/  BAR.SYNC.DEFER_BLOCKING 0x0 ;  /* 0x0000000000007b1d */ /* 0x000fe20000010000 */
[----:B------:R-:W-:-:S05]  /*16f0*/  ISETP.GE.AND P0, PT, R0, R13, PT ;  /* 0x0000000d0000720c */ /* 0x000fca0003f06270 */
[----:B------:R-:W-:Y:S01]  /*1700*/  BSSY.RECONVERGENT B0, `(.L_x_79) ;  /* 0x000000f000007945 */ /* 0x000fe20003800200 */
[----:B--2---:R-:W-:-:S07]  /*1710*/  ISETP.GE.AND P1, PT, R0, UR4, PT ;  /* 0x0000000400007c0c */ /* 0x004fce000bf26270 */
[----:B------:R-:W-:Y:S06]  /*1720*/  @P0 BRA `(.L_x_80) ;  /* 0x0000000000300947 */ /* 0x000fec0003800000 */
[----:B------:R-:W2:Y:S01]  /*1730*/  S2R R5, SR_CgaCtaId ;  /* 0x0000000000057919 */ /* 0x000ea20000008800 */
[----:B------:R-:W3:Y:S01]  /*1740*/  LDC.64 R6, c[0x0][0x390] ;  /* 0x0000e400ff067b82 */ /* 0x000ee20000000a00 */
[----:B-1----:R-:W-:Y:S02]  /*1750*/  MOV R4, 0x400 ;  /* 0x0000040000047802 */ /* 0x002fe40000000f00 */
[----:B------:R-:W-:Y:S02]  /*1760*/  MOV R2, R0 ;  /* 0x0000000000027202 */ /* 0x000fe40000000f00 */
[----:B--2---:R-:W-:-:S07]  /*1770*/  LEA R11, R5, R4, 0x18 ;  /* 0x00000004050b7211 */ /* 0x004fce00078ec0ff */
.L_x_81:
[C---:B------:R-:W-:Y:S02]  /*1780*/  IMAD R8, R2.reuse, 0x4, R11 ;  /* 0x0000000402087824 */ /* 0x040fe400078e020b */
[----:B--23--:R-:W-:-:S03]  /*1790*/  IMAD.WIDE R4, R2, 0x4, R6 ;  /* 0x0000000402047825 */ /* 0x00cfc600078e0206 */
[----:B------:R-:W1:Y:S01]  /*17a0*/  LDS R9, [R8] ;  /* 0x0000000008097984 */ /* 0x000e620000000800 */
[----:B------:R-:W-:-:S04]  /*17b0*/  IADD3 R2, PT, PT, R2, UR6, RZ ;  /* 0x0000000602027c10 */ /* 0x000fc8000fffe0ff */
[----:B------:R-:W-:Y:S01]  /*17c0*/  ISETP.GE.AND P0, PT, R2, R13, PT ;  /* 0x0000000d0200720c */ /* 0x000fe20003f06270 */
[----:B-1----:R2:W-:-:S12]  /*17d0*/  REDG.E.ADD.F32.FTZ.RN.STRONG.GPU desc[UR8][R4.64], R9 ;  /* 0x00000009040079a6 */ /* 0x0025d8000c12f308 */
[----:B------:R-:W-:Y:S05]  /*17e0*/  @!P0 BRA `(.L_x_81) ;  /* 0xfffffffc00e48947 */ /* 0x000fea000383ffff */
.L_x_80:
[----:B------:R-:W-:Y:S05]  /*17f0*/  BSYNC.RECONVERGENT B0 ;  /* 0x0000000000007941 */ /* 0x000fea0003800200 */
.L_x_79:
[----:B------:R-:W-:Y:S05]  /*1800*/  @P1 EXIT ;  /* 0x000000000000194d */ /* 0x000fea0003800000 */
[----:B------:R-:W3:Y:S02]  /*1810*/  LDC.64 R6, c[0x0][0x398] ;  /* 0x0000e600ff067b82 */ /* 0x000ee40000000a00 */
.L_x_82:
[C---:B-1----:R-:W-:Y:S02]  /*1820*/  IMAD R2, R0.reuse, 0x4, R3 ;  /* 0x0000000400027824 */ /* 0x042fe400078e0203 */
[----:B--234-:R-:W-:-:S03]  /*1830*/  IMAD.WIDE R4, R0, 0x4, R6 ;  /* 0x0000000400047825 */ /* 0x01cfc600078e0206 */
[----:B------:R-:W1:Y:S01]  /*1840*/  LDS R9, [R2] ;  /* 0x0000000002097984 */ /* 0x000e620000000800 */
[----:B------:R-:W-:-:S04]  /*1850*/  IADD3 R0, PT, PT, R0, UR6, RZ ;  /* 0x0000000600007c10 */ /* 0x000fc8000fffe0ff */
[----:B------:R-:W-:Y:S01]  /*1860*/  ISETP.GE.AND P0, PT, R0, UR4, PT ;  /* 0x0000000400007c0c */ /* 0x000fe2000bf06270 */
[----:B-1----:R4:W-:-:S12]  /*1870*/  REDG.E.ADD.STRONG.GPU desc[UR8][R4.64], R9 ;  /* 0x000000090400798e */ /* 0x0029d8000c12e108 */
[----:B------:R-:W-:Y:S05]  /*1880*/  @!P0 BRA `(.L_x_82) ;  /* 0xfffffffc00e48947 */ /* 0x000fea000383ffff */
[----:B------:R-:W-:Y:S05]  /*1890*/  EXIT ;  /* 0x000000000000794d */ /* 0x000fea0003800000 */
.L_x_83:
[----:B------:R-:W-:-:S00]  /*18a0*/  BRA `(.L_x_83) ;  /* 0xfffffffc00fc7947 */ /* 0x000fc0000383ffff */
[----:B------:R-:W-:-:S00]  /*18b0*/  NOP ;  /* 0x0000000000007918 */ /* 0x000fc00000000000 */
        /* <DEDUP_REMOVED lines=12> */
.L_x_101:


//--------------------- .text._Z27assign_points_kernel_sharedPKfS0_Piiii --------------------------
	.section	.text._Z27assign_points_kernel_sharedPKfS0_Piiii,"ax",@progbits
	.align	128
        .global         _Z27assign_points_kernel_sharedPKfS0_Piiii
        .type           _Z27assign_points_kernel_sharedPKfS0_Piiii,@function
        .size           _Z27assign_points_kernel_sharedPKfS0_Piiii,(.L_x_102 - _Z27assign_points_kernel_sharedPKfS0_Piiii)
        .other          _Z27assign_points_kernel_sharedPKfS0_Piiii,@"STO_CUDA_ENTRY STV_DEFAULT"
_Z27assign_points_kernel_sharedPKfS0_Piiii:
.text._Z27assign_points_kernel_sharedPKfS0_Piiii:
[----:B------:R-:W-:Y:S01]  /*0000*/  LDC R1, c[0x0][0x37c] ;  /* 0x0000df00ff017b82 */ /* 0x000fe20000000800 */
[----:B------:R-:W0:Y:S07]  /*0010*/  S2R R11, SR_TID.X ;  /* 0x00000000000b7919 */ /* 0x000e2e0000002100 */
[----:B------:R-:W1:Y:S01]  /*0020*/  LDC R13, c[0x0][0x39c] ;  /* 0x0000e700ff0d7b82 */ /* 0x000e620000000800 */
[----:B------:R-:W1:Y:S01]  /*0030*/  LDCU UR8, c[0x0][0x3a0] ;  /* 0x00007400ff0877ac */ /* 0x000e620008000800 */
[----:B------:R-:W-:Y:S01]  /*0040*/  BSSY.RECONVERGENT B0, `(.L_x_84) ;  /* 0x0000012000007945 */ /* 0x000fe20003800200 */
[----:B------:R-:W2:Y:S01]  /*0050*/  LDCU.64 UR6, c[0x0][0x358] ;  /* 0x00006b00ff0677ac */ /* 0x000ea20008000a00 */
[----:B-1----:R-:W-:-:S05]  /*0060*/  IMAD R0, R13, UR8, RZ ;  /* 0x000000080d007c24 */ /* 0x002fca000f8e02ff */
[----:B0-----:R-:W-:-:S13]  /*0070*/  ISETP.GE.AND P0, PT, R11, R0, PT ;  /* 0x000000000b00720c */ /* 0x001fda0003f06270 */
[----:B--2---:R-:W-:Y:S05]  /*0080*/  @P0 BRA `(.L_x_85) ;  /* 0x0000000000340947 */ /* 0x004fea0003800000 */
[----:B------:R-:W0:Y:S01]  /*0090*/  S2R R3, SR_CgaCtaId ;  /* 0x0000000000037919 */ /* 0x000e220000008800 */
[----:B------:R-:W1:Y:S01]  /*00a0*/  LDC R8, c[0x0][0x360] ;  /* 0x0000d800ff087b82 */ /* 0x000e620000000800 */
[----:B------:R-:W-:Y:S01]  /*00b0*/  MOV R2, 0x400 ;  /* 0x0000040000027802 */ /* 0x000fe20000000f00 */
[----:B------:R-:W-:-:S06]  /*00c0*/  IMAD.MOV.U32 R7, RZ, RZ, R11 ;  /* 0x000000ffff077224 */ /* 0x000fcc00078e000b */
[----:B------:R-:W2:Y:S01]  /*00d0*/  LDC.64 R4, c[0x0][0x388] ;  /* 0x0000e200ff047b82 */ /* 0x000ea20000000a00 */
[----:B0-----:R-:W-:-:S07]  /*00e0*/  LEA R6, R3, R2, 0x18 ;  /* 0x0000000203067211 */ /* 0x001fce00078ec0ff */
.L_x_86:
[----:B0-2---:R-:W-:-:S06]  /*00f0*/  IMAD.WIDE R2, R7, 0x4, R4 ;  /* 0x0000000407027825 */ /* 0x005fcc00078e0204 */
[----:B------:R-:W2:Y:S01]  /*0100*/  LDG.E R2, desc[UR6][R2.64] ;  /* 0x0000000602027981 */ /* 0x000ea2000c1e1900 */
[----:B------:R-:W-:Y:S02]  /*0110*/  IMAD R9, R7, 0x4, R6 ;  /* 0x0000000407097824 */ /* 0x000fe400078e0206 */
[----:B-1----:R-:W-:-:S05]  /*0120*/  IMAD.IADD R7, R8, 0x1, R7 ;  /* 0x0000000108077824 */ /* 0x002fca00078e0207 */
[----:B------:R-:W-:Y:S01]  /*0130*/  ISETP.GE.AND P0, PT, R7, R0, PT ;  /* 0x000000000700720c */ /* 0x000fe20003f06270 */
[----:B--2---:R0:W-:-:S12]  /*0140*/  STS [R9], R2 ;  /* 0x0000000209007388 */ /* 0x0041d80000000800 */
[----:B------:R-:W-:Y:S05]  /*0150*/  @!P0 BRA `(.L_x_86) ;  /* 0xfffffffc00e48947 */ /* 0x000fea000383ffff */
.L_x_85:
[----:B------:R-:W-:Y:S05]  /*0160*/  BSYNC.RECONVERGENT B0 ;  /* 0x0000000000007941 */ /* 0x000fea0003800200 */
.L_x_84:
[----:B------:R-:W1:Y:S01]  /*0170*/  S2UR UR4, SR_CTAID.X ;  /* 0x00000000000479c3 */ /* 0x000e620000002500 */
[----:B------:R-:W2:Y:S07]  /*0180*/  LDCU UR5, c[0x0][0x398] ;  /* 0x00007300ff0577ac */ /* 0x000eae0008000800 */
[----:B------:R-:W1:Y:S02]  /*0190*/  LDC R0, c[0x0][0x360] ;  /* 0x0000d800ff007b82 */ /* 0x000e640000000800 */
[----:B-1----:R-:W-:-:S06]  /*01a0*/  IMAD R0, R0, UR4, R11 ;  /* 0x0000000400007c24 */ /* 0x002fcc000f8e020b */
[----:B------:R-:W-:Y:S01]  /*01b0*/  BAR.SYNC.DEFER_BLOCKING 0x0 ;  /* 0x0000000000007b1d */ /* 0x000fe20000010000 */
[----:B--2---:R-:W-:-:S13]  /*01c0*/  ISETP.GE.AND P0, PT, R0, UR5, PT ;  /* 0x0000000500007c0c */ /* 0x004fda000bf06270 */
[----:B------:R-:W-:Y:S05]  /*01d0*/  @P0 EXIT ;  /* 0x000000000000094d */ /* 0x000fea0003800000 */
[----:B------:R-:W-:Y:S01]  /*01e0*/  UISETP.GE.AND UP0, UPT, UR8, 0x1, UPT ;  /* 0x000000010800788c */ /* 0x000fe2000bf06270 */
[----:B------:R-:W-:-:S08]  /*01f0*/  IMAD.MOV.U32 R6, RZ, RZ, RZ ;  /* 0x000000ffff067224 */ /* 0x000fd000078e00ff */
[----:B------:R-:W-:Y:S05]  /*0200*/  BRA.U !UP0, `(.L_x_87) ;  /* 0x0000000d084c7547 */ /* 0x000fea000b800000 */
[----:B------:R-:W-:-:S13]  /*0210*/  ISETP.GE.AND P0, PT, R13, 0x1, PT ;  /* 0x000000010d00780c */ /* 0x000fda0003f06270 */
[----:B------:R-:W-:Y:S05]  /*0220*/  @!P0 BRA `(.L_x_88) ;  /* 0x0000000800488947 */ /* 0x000fea0003800000 */
[----:B------:R-:W1:Y:S01]  /*0230*/  LDCU.64 UR4, c[0x0][0x380] ;  /* 0x00007000ff0477ac */ /* 0x000e620008000a00 */
[----:B------:R-:W-:Y:S01]  /*0240*/  IMAD R7, R0, R13, RZ ;  /* 0x0000000d00077224 */ /* 0x000fe200078e02ff */
[C---:B------:R-:W-:Y:S01]  /*0250*/  LOP3.LUT R18, R13.reuse, 0x7, RZ, 0xc0, !PT ;  /* 0x000000070d127812 */ /* 0x040fe200078ec0ff */
[C---:B------:R-:W-:Y:S01]  /*0260*/  IMAD.SHL.U32 R11, R13.reuse, 0x4, RZ ;  /* 0x000000040d0b7824 */ /* 0x040fe200078e00ff */
[C---:B0-----:R-:W-:Y:S01]  /*0270*/  LOP3.LUT R9, R13.reuse, 0x7ffffff8, RZ, 0xc0, !PT ;  /* 0x7ffffff80d097812 */ /* 0x041fe200078ec0ff */
[----:B------:R-:W-:Y:S01]  /*0280*/  IMAD.MOV.U32 R12, RZ, RZ, 0x7f7fffff ;  /* 0x7f7fffffff0c7424 */ /* 0x000fe200078e00ff */
[----:B------:R-:W-:Y:S01]  /*0290*/  SHF.R.S32.HI R8, RZ, 0x1f, R7 ;  /* 0x0000001fff087819 */ /* 0x000fe20000011407 */
[----:B------:R-:W-:Y:S01]  /*02a0*/  IMAD.MOV.U32 R6, RZ, RZ, RZ ;  /* 0x000000ffff067224 */ /* 0x000fe200078e00ff */
[----:B------:R-:W-:Y:S02]  /*02b0*/  IADD3 R2, PT, PT, R18, -0x1, RZ ;  /* 0xffffffff12027810 */ /* 0x000fe40007ffe0ff */
[----:B------:R-:W-:Y:S01]  /*02c0*/  LOP3.LUT R19, R13, 0x3, RZ, 0xc0, !PT ;  /* 0x000000030d137812 */ /* 0x000fe200078ec0ff */
[----:B------:R-:W-:Y:S01]  /*02d0*/  IMAD.MOV.U32 R13, RZ, RZ, RZ ;  /* 0x000000ffff0d7224 */ /* 0x000fe200078e00ff */
[----:B------:R-:W-:-:S02]  /*02e0*/  ISETP.GE.U32.AND P0, PT, R2, 0x3, PT ;  /* 0x000000030200780c */ /* 0x000fc40003f06070 */
[----:B------:R-:W-:Y:S02]  /*02f0*/  IADD3 R14, PT, PT, -R9, RZ, RZ ;  /* 0x000000ff090e7210 */ /* 0x000fe40007ffe1ff */
[----:B-1----:R-:W-:-:S04]  /*0300*/  LEA R10, P1, R7, UR4, 0x2 ;  /* 0x00000004070a7c11 */ /* 0x002fc8000f8210ff */
[----:B------:R-:W-:Y:S02]  /*0310*/  LEA.HI.X R15, R7, UR5, R8, 0x2, P1 ;  /* 0x00000005070f7c11 */ /* 0x000fe400088f1408 */
[----:B------:R-:W-:-:S05]  /*0320*/  IADD3 R10, P1, PT, R10, 0x10, RZ ;  /* 0x000000100a0a7810 */ /* 0x000fca0007f3e0ff */
[----:B------:R-:W-:-:S08]  /*0330*/  IMAD.X R15, RZ, RZ, R15, P1 ;  /* 0x000000ffff0f7224 */ /* 0x000fd000008e060f */
.L_x_93:
[----:B------:R-:W0:Y:S01]  /*0340*/  LDC R16, c[0x0][0x39c] ;  /* 0x0000e700ff107b82 */ /* 0x000e220000000800 */
[----:B------:R-:W-:Y:S02]  /*0350*/  IMAD.MOV.U32 R17, RZ, RZ, RZ ;  /* 0x000000ffff117224 */ /* 0x000fe400078e00ff */
[----:B------:R-:W-:Y:S01]  /*0360*/  IMAD.MOV.U32 R20, RZ, RZ, RZ ;  /* 0x000000ffff147224 */ /* 0x000fe200078e00ff */
[----:B0-----:R-:W-:-:S13]  /*0370*/  ISETP.GE.U32.AND P1, PT, R16, 0x8, PT ;  /* 0x000000081000780c */ /* 0x001fda0003f26070 */
[----:B------:R-:W-:Y:S05]  /*0380*/  @!P1 BRA `(.L_x_89) ;  /* 0x0000000000c09947 */ /* 0x000fea0003800000 */
[----:B------:R-:W0:Y:S01]  /*0390*/  S2R R3, SR_CgaCtaId ;  /* 0x0000000000037919 */ /* 0x000e220000008800 */
[----:B------:R-:W-:Y:S01]  /*03a0*/  MOV R2, 0x400 ;  /* 0x0000040000027802 */ /* 0x000fe20000000f00 */
[----:B------:R-:W-:Y:S02]  /*03b0*/  IMAD.MOV.U32 R17, RZ, RZ, RZ ;  /* 0x000000ffff117224 */ /* 0x000fe400078e00ff */
[----:B------:R-:W-:Y:S01]  /*03c0*/  IMAD.MOV.U32 R5, RZ, RZ, R14 ;  /* 0x000000ffff057224 */ /* 0x000fe200078e000e */
[----:B0-----:R-:W-:Y:S01]  /*03d0*/  LEA R2, R3, R2, 0x18 ;  /* 0x0000000203027211 */ /* 0x001fe200078ec0ff */
[----:B------:R-:W-:-:S04]  /*03e0*/  IMAD.MOV.U32 R3, RZ, RZ, R15 ;  /* 0x000000ffff037224 */ /* 0x000fc800078e000f */
[----:B------:R-:W-:Y:S01]  /*03f0*/  IMAD R4, R11, R13, R2 ;  /* 0x0000000d0b047224 */ /* 0x000fe200078e0202 */
[----:B------:R-:W-:-:S03]  /*0400*/  MOV R2, R10 ;  /* 0x0000000a00027202 */ /* 0x000fc60000000f00 */
[----:B------:R-:W-:-:S07]  /*0410*/  VIADD R4, R4, 0x10 ;  /* 0x0000001004047836 */ /* 0x000fce0000000000 */
.L_x_90:
[----:B------:R-:W2:Y:S04]  /*0420*/  LDG.E R20, desc[UR6][R2.64+-0x10] ;  /* 0xfffff00602147981 */ /* 0x000ea8000c1e1900 */
[----:B------:R-:W3:Y:S04]  /*0430*/  LDG.E R25, desc[UR6][R2.64+-0xc] ;  /* 0xfffff40602197981 */ /* 0x000ee8000c1e1900 */
[----:B------:R-:W4:Y:S04]  /*0440*/  LDG.E R23, desc[UR6][R2.64+-0x8] ;  /* 0xfffff80602177981 */ /* 0x000f28000c1e1900 */
[----:B------:R-:W5:Y:S04]  /*0450*/  LDG.E R22, desc[UR6][R2.64+-0x4] ;  /* 0xfffffc0602167981 */ /* 0x000f68000c1e1900 */
[----:B------:R-:W2:Y:S04]  /*0460*/  LDS R27, [R4+-0x10] ;  /* 0xfffff000041b7984 */ /* 0x000ea80000000800 */
[----:B------:R-:W3:Y:S04]  /*0470*/  LDS R24, [R4+-0xc] ;  /* 0xfffff40004187984 */ /* 0x000ee80000000800 */
[----:B------:R-:W5:Y:S04]  /*0480*/  LDG.E R21, desc[UR6][R2.64] ;  /* 0x0000000602157981 */ /* 0x000f68000c1e1900 */
[----:B------:R-:W4:Y:S01]  /*0490*/  LDS R28, [R4+-0x8] ;  /* 0xfffff800041c7984 */ /* 0x000f220000000800 */
[----:B--2---:R-:W-:-:S03]  /*04a0*/  FADD R26, R20, -R27 ;  /* 0x8000001b141a7221 */ /* 0x004fc60000000000 */
[----:B------:R-:W2:Y:S01]  /*04b0*/  LDG.E R20, desc[UR6][R2.64+0x4] ;  /* 0x0000040602147981 */ /* 0x000ea2000c1e1900 */
[----:B------:R-:W-:-:S03]  /*04c0*/  FFMA R26, R26, R26, R17 ;  /* 0x0000001a1a1a7223 */ /* 0x000fc60000000011 */
[----:B------:R-:W2:Y:S01]  /*04d0*/  LDG.E R17, desc[UR6][R2.64+0x8] ;  /* 0x0000080602117981 */ /* 0x000ea2000c1e1900 */
[----:B---3--:R-:W-:-:S03]  /*04e0*/  FADD R25, R25, -R24 ;  /* 0x8000001819197221 */ /* 0x008fc60000000000 */
[----:B------:R0:W3:Y:S01]  /*04f0*/  LDG.E R24, desc[UR6][R2.64+0xc] ;  /* 0x00000c0602187981 */ /* 0x0000e2000c1e1900 */
[----:B------:R-:W-:-:S03]  /*0500*/  FFMA R26, R25, R25, R26 ;  /* 0x00000019191a7223 */ /* 0x000fc6000000001a */
[----:B------:R-:W5:Y:S01]  /*0510*/  LDS R27, [R4+-0x4] ;  /* 0xfffffc00041b7984 */ /* 0x000f620000000800 */
[----:B----4-:R-:W-:-:S04]  /*0520*/  FADD R23, R23, -R28 ;  /* 0x8000001c17177221 */ /* 0x010fc80000000000 */
[----:B------:R-:W-:Y:S02]  /*0530*/  FFMA R25, R23, R23, R26 ;  /* 0x0000001717197223 */ /* 0x000fe4000000001a */
[----:B------:R-:W1:Y:S04]  /*0540*/  LDS R26, [R4] ;  /* 0x00000000041a7984 */ /* 0x000e680000000800 */
[----:B------:R-:W2:Y:S01]  /*0550*/  LDS R23, [R4+0x4] ;  /* 0x0000040004177984 */ /* 0x000ea20000000800 */
[----:B-----5:R-:W-:-:S04]  /*0560*/  FADD R22, R22, -R27 ;  /* 0x8000001b16167221 */ /* 0x020fc80000000000 */
[----:B------:R-:W-:Y:S02]  /*0570*/  FFMA R25, R22, R22, R25 ;  /* 0x0000001616197223 */ /* 0x000fe40000000019 */
[----:B------:R-:W4:Y:S01]  /*0580*/  LDS R22, [R4+0x8] ;  /* 0x0000080004167984 */ /* 0x000f220000000800 */
[----:B-1----:R-:W-:-:S03]  /*0590*/  FADD R26, R21, -R26 ;  /* 0x8000001a151a7221 */ /* 0x002fc60000000000 */
[----:B------:R1:W3:Y:S01]  /*05a0*/  LDS R21, [R4+0xc] ;  /* 0x00000c0004157984 */ /* 0x0002e20000000800 */
[----:B------:R-:W-:Y:S02]  /*05b0*/  VIADD R5, R5, 0x8 ;  /* 0x0000000805057836 */ /* 0x000fe40000000000 */
[----:B------:R-:W-:-:S03]  /*05c0*/  FFMA R25, R26, R26, R25 ;  /* 0x0000001a1a197223 */ /* 0x000fc60000000019 */
[----:B------:R-:W-:Y:S02]  /*05d0*/  ISETP.NE.AND P1, PT, R5, RZ, PT ;  /* 0x000000ff0500720c */ /* 0x000fe40003f25270 */
[----:B0-----:R-:W-:Y:S01]  /*05e0*/  IADD3 R2, P2, PT, R2, 0x20, RZ ;  /* 0x0000002002027810 */ /* 0x001fe20007f5e0ff */
[----:B-1----:R-:W-:-:S03]  /*05f0*/  VIADD R4, R4, 0x20 ;  /* 0x0000002004047836 */ /* 0x002fc60000000000 */
[----:B------:R-:W-:Y:S01]  /*0600*/  IADD3.X R3, PT, PT, RZ, R3, RZ, P2, !PT ;  /* 0x00000003ff037210 */ /* 0x000fe200017fe4ff */
[----:B--2---:R-:W-:-:S04]  /*0610*/  FADD R20, R20, -R23 ;  /* 0x8000001714147221 */ /* 0x004fc80000000000 */
[----:B------:R-:W-:Y:S01]  /*0620*/  FFMA R25, R20, R20, R25 ;  /* 0x0000001414197223 */ /* 0x000fe20000000019 */
[----:B----4-:R-:W-:Y:S01]  /*0630*/  FADD R22, R17, -R22 ;  /* 0x8000001611167221 */ /* 0x010fe20000000000 */
[----:B---3--:R-:W-:-:S03]  /*0640*/  FADD R24, R24, -R21 ;  /* 0x8000001518187221 */ /* 0x008fc60000000000 */
[----:B------:R-:W-:-:S04]  /*0650*/  FFMA R25, R22, R22, R25 ;  /* 0x0000001616197223 */ /* 0x000fc80000000019 */
[----:B------:R-:W-:Y:S01]  /*0660*/  FFMA R17, R24, R24, R25 ;  /* 0x0000001818117223 */ /* 0x000fe20000000019 */
[----:B------:R-:W-:Y:S06]  /*0670*/  @P1 BRA `(.L_x_90) ;  /* 0xfffffffc00681947 */ /* 0x000fec000383ffff */
[----:B------:R-:W-:-:S07]  /*0680*/  IMAD.MOV.U32 R20, RZ, RZ, R9 ;  /* 0x000000ffff147224 */ /* 0x000fce00078e0009 */
.L_x_89:
[----:B------:R-:W-:-:S13]  /*0690*/  ISETP.NE.AND P1, PT, R18, RZ, PT ;  /* 0x000000ff1200720c */ /* 0x000fda0003f25270 */
[----:B------:R-:W-:Y:S05]  /*06a0*/  @!P1 BRA `(.L_x_91) ;  /* 0x0000000400049947 */ /* 0x000fea0003800000 */
[----:B------:R-:W-:Y:S01]  /*06b0*/  ISETP.NE.AND P1, PT, R19, RZ, PT ;  /* 0x000000ff1300720c */ /* 0x000fe20003f25270 */
[----:B------:R-:W-:-:S12]  /*06c0*/  @!P0 BRA `(.L_x_92) ;  /* 0x00000000006c8947 */ /* 0x000fd80003800000 */
[----:B------:R-:W0:Y:S01]  /*06d0*/  LDCU.64 UR4, c[0x0][0x380] ;  /* 0x00007000ff0477ac */ /* 0x000e220008000a00 */
[----:B------:R-:W-:-:S05]  /*06e0*/  IADD3 R3, P2, PT, R7, R20, RZ ;  /* 0x0000001407037210 */ /* 0x000fca0007f5e0ff */
[----:B------:R-:W-:Y:S01]  /*06f0*/  IMAD.X R4, RZ, RZ, R8, P2 ;  /* 0x000000ffff047224 */ /* 0x000fe200010e0608 */
[----:B0-----:R-:W-:-:S04]  /*0700*/  LEA R2, P2, R3, UR4, 0x2 ;  /* 0x0000000403027c11 */ /* 0x001fc8000f8410ff */
[----:B------:R-:W-:-:S05]  /*0710*/  LEA.HI.X R3, R3, UR5, R4, 0x2, P2 ;  /* 0x0000000503037c11 */ /* 0x000fca00090f1404 */
[----:B------:R-:W2:Y:S04]  /*0720*/  LDG.E R22, desc[UR6][R2.64] ;  /* 0x0000000602167981 */ /* 0x000ea8000c1e1900 */
[----:B------:R-:W3:Y:S04]  /*0730*/  LDG.E R21, desc[UR6][R2.64+0x4] ;  /* 0x0000040602157981 */ /* 0x000ee8000c1e1900 */
[----:B------:R-:W4:Y:S04]  /*0740*/  LDG.E R4, desc[UR6][R2.64+0x8] ;  /* 0x0000080602047981 */ /* 0x000f28000c1e1900 */
[----:B------:R-:W5:Y:S01]  /*0750*/  LDG.E R5, desc[UR6][R2.64+0xc] ;  /* 0x00000c0602057981 */ /* 0x000f62000c1e1900 */
[----:B------:R-:W-:Y:S01]  /*0760*/  MOV R24, 0x400 ;  /* 0x0000040000187802 */ /* 0x000fe20000000f00 */
[----:B------:R-:W-:Y:S01]  /*0770*/  IMAD R23, R13, R16, R20 ;  /* 0x000000100d177224 */ /* 0x000fe200078e0214 */
[----:B------:R-:W0:Y:S01]  /*0780*/  S2R R25, SR_CgaCtaId ;  /* 0x0000000000197919 */ /* 0x000e220000008800 */
[----:B------:R-:W-:Y:S01]  /*0790*/  VIADD R20, R20, 0x4 ;  /* 0x0000000414147836 */ /* 0x000fe20000000000 */
[----:B0-----:R-:W-:-:S04]  /*07a0*/  LEA R24, R25, R24, 0x18 ;  /* 0x0000001819187211 */ /* 0x001fc800078ec0ff */
[----:B------:R-:W-:-:S05]  /*07b0*/  LEA R23, R23, R24, 0x2 ;  /* 0x0000001817177211 */ /* 0x000fca00078e10ff */
[----:B------:R-:W2:Y:S04]  /*07c0*/  LDS R25, [R23] ;  /* 0x0000000017197984 */ /* 0x000ea80000000800 */
[----:B------:R-:W3:Y:S04]  /*07d0*/  LDS R24, [R23+0x4] ;  /* 0x0000040017187984 */ /* 0x000ee80000000800 */
[----:B------:R-:W4:Y:S04]  /*07e0*/  LDS R27, [R23+0x8] ;  /* 0x00000800171b7984 */ /* 0x000f280000000800 */
[----:B------:R-:W5:Y:S01]  /*07f0*/  LDS R26, [R23+0xc] ;  /* 0x00000c00171a7984 */ /* 0x000f620000000800 */
[----:B--2---:R-:W-:-:S04]  /*0800*/  FADD R22, R22, -R25 ;  /* 0x8000001916167221 */ /* 0x004fc80000000000 */
[----:B------:R-:W-:Y:S01]  /*0810*/  FFMA R17, R22, R22, R17 ;  /* 0x0000001616117223 */ /* 0x000fe20000000011 */
[----:B---3--:R-:W-:Y:S01]  /*0820*/  FADD R24, R21, -R24 ;  /* 0x8000001815187221 */ /* 0x008fe20000000000 */
[----:B----4-:R-:W-:-:S03]  /*0830*/  FADD R4, R4, -R27 ;  /* 0x8000001b04047221 */ /* 0x010fc60000000000 */
[----:B------:R-:W-:Y:S01]  /*0840*/  FFMA R17, R24, R24, R17 ;  /* 0x0000001818117223 */ /* 0x000fe20000000011 */
[----:B-----5:R-:W-:-:S03]  /*0850*/  FADD R26, R5, -R26 ;  /* 0x8000001a051a7221 */ /* 0x020fc60000000000 */
[----:B------:R-:W-:-:S04]  /*0860*/  FFMA R17, R4, R4, R17 ;  /* 0x0000000404117223 */ /* 0x000fc80000000011 */
[----:B------:R-:W-:-:S07]  /*0870*/  FFMA R17, R26, R26, R17 ;  /* 0x0000001a1a117223 */ /* 0x000fce0000000011 */
.L_x_92:
[----:B------:R-:W-:Y:S05]  /*0880*/  @!P1 BRA `(.L_x_91) ;  /* 0x00000000008c9947 */ /* 0x000fea0003800000 */
[----:B------:R-:W-:Y:S02]  /*0890*/  ISETP.NE.AND P2, PT, R19, 0x1, PT ;  /* 0x000000011300780c */ /* 0x000fe40003f45270 */
[----:B------:R-:W-:-:S11]  /*08a0*/  LOP3.LUT P1, RZ, R16, 0x1, RZ, 0xc0, !PT ;  /* 0x0000000110ff7812 */ /* 0x000fd6000782c0ff */
[----:B------:R-:W0:Y:S01]  /*08b0*/  @P2 LDC.64 R4, c[0x0][0x380] ;  /* 0x0000e000ff042b82 */ /* 0x000e220000000a00 */
[----:B------:R-:W-:Y:S01]  /*08c0*/  @P2 IADD3 R22, P3, PT, R7, R20, RZ ;  /* 0x0000001407162210 */ /* 0x000fe20007f7e0ff */
[----:B------:R-:W-:Y:S02]  /*08d0*/  @P2 IMAD R21, R13, R16, R20 ;  /* 0x000000100d152224 */ /* 0x000fe400078e0214 */
[----:B------:R-:W-:Y:S02]  /*08e0*/  @P2 VIADD R20, R20, 0x2 ;  /* 0x0000000214142836 */ /* 0x000fe40000000000 */
[----:B------:R-:W-:Y:S02]  /*08f0*/  @P2 IMAD.X R23, RZ, RZ, R8, P3 ;  /* 0x000000ffff172224 */ /* 0x000fe400018e0608 */
[----:B------:R-:W1:Y:S01]  /*0900*/  @P1 LDC.64 R2, c[0x0][0x380] ;  /* 0x0000e000ff021b82 */ /* 0x000e620000000a00 */
[----:B0-----:R-:W-:-:S04]  /*0910*/  @P2 LEA R4, P3, R22, R4, 0x2 ;  /* 0x0000000416042211 */ /* 0x001fc800078610ff */
[----:B------:R-:W-:Y:S02]  /*0920*/  @P2 LEA.HI.X R5, R22, R5, R23, 0x2, P3 ;  /* 0x0000000516052211 */ /* 0x000fe400018f1417 */
[----:B------:R-:W-:-:S03]  /*0930*/  @P1 IADD3 R24, P3, PT, R7, R20, RZ ;  /* 0x0000001407181210 */ /* 0x000fc60007f7e0ff */
[----:B------:R-:W2:Y:S01]  /*0940*/  @P2 LDG.E R22, desc[UR6][R4.64] ;  /* 0x0000000604162981 */ /* 0x000ea2000c1e1900 */
[----:B------:R-:W-:Y:S02]  /*0950*/  @P1 IADD3.X R25, PT, PT, RZ, R8, RZ, P3, !PT ;  /* 0x00000008ff191210 */ /* 0x000fe40001ffe4ff */
[C---:B-1----:R-:W-:Y:S01]  /*0960*/  @P1 LEA R2, P3, R24.reuse, R2, 0x2 ;  /* 0x0000000218021211 */ /* 0x042fe200078610ff */
[----:B------:R0:W3:Y:S03]  /*0970*/  @P2 LDG.E R23, desc[UR6][R4.64+0x4] ;  /* 0x0000040604172981 */ /* 0x0000e6000c1e1900 */
[----:B------:R-:W-:-:S05]  /*0980*/  @P1 LEA.HI.X R3, R24, R3, R25, 0x2, P3 ;  /* 0x0000000318031211 */ /* 0x000fca00018f1419 */
[----:B------:R1:W4:Y:S01]  /*0990*/  @P1 LDG.E R2, desc[UR6][R2.64] ;  /* 0x0000000602021981 */ /* 0x000322000c1e1900 */
[----:B------:R-:W5:Y:S01]  /*09a0*/  @P2 S2R R25, SR_CgaCtaId ;  /* 0x0000000000192919 */ /* 0x000f620000008800 */
[----:B------:R-:W0:Y:S01]  /*09b0*/  @P1 S2R R26, SR_CgaCtaId ;  /* 0x00000000001a1919 */ /* 0x000e220000008800 */
[----:B------:R-:W-:Y:S01]  /*09c0*/  @P2 MOV R24, 0x400 ;  /* 0x0000040000182802 */ /* 0x000fe20000000f00 */
[----:B------:R-:W-:-:S03]  /*09d0*/  @P1 IMAD R16, R13, R16, R20 ;  /* 0x000000100d101224 */ /* 0x000fc600078e0214 */
[----:B-----5:R-:W-:Y:S02]  /*09e0*/  @P2 LEA R24, R25, R24, 0x18 ;  /* 0x0000001819182211 */ /* 0x020fe400078ec0ff */
[----:B------:R-:W-:-:S03]  /*09f0*/  @P1 MOV R25, 0x400 ;  /* 0x0000040000191802 */ /* 0x000fc60000000f00 */
[----:B------:R-:W-:Y:S01]  /*0a00*/  @P2 IMAD R21, R21, 0x4, R24 ;  /* 0x0000000415152824 */ /* 0x000fe200078e0218 */
[----:B0-----:R-:W-:-:S04]  /*0a10*/  @P1 LEA R25, R26, R25, 0x18 ;  /* 0x000000191a191211 */ /* 0x001fc800078ec0ff */
[----:B------:R-:W2:Y:S01]  /*0a20*/  @P2 LDS R5, [R21] ;  /* 0x0000000015052984 */ /* 0x000ea20000000800 */
[----:B------:R-:W-:-:S03]  /*0a30*/  @P1 IMAD R16, R16, 0x4, R25 ;  /* 0x0000000410101824 */ /* 0x000fc600078e0219 */
[----:B------:R-:W3:Y:S04]  /*0a40*/  @P2 LDS R4, [R21+0x4] ;  /* 0x0000040015042984 */ /* 0x000ee80000000800 */
[----:B-1----:R-:W4:Y:S01]  /*0a50*/  @P1 LDS R3, [R16] ;  /* 0x0000000010031984 */ /* 0x002f220000000800 */
[----:B--2---:R-:W-:Y:S01]  /*0a60*/  @P2 FADD R22, R22, -R5 ;  /* 0x8000000516162221 */ /* 0x004fe20000000000 */
[----:B---3--:R-:W-:-:S03]  /*0a70*/  @P2 FADD R23, R23, -R4 ;  /* 0x8000000417172221 */ /* 0x008fc60000000000 */
[----:B------:R-:W-:-:S04]  /*0a80*/  @P2 FFMA R22, R22, R22, R17 ;  /* 0x0000001616162223 */ /* 0x000fc80000000011 */
[----:B------:R-:W-:Y:S01]  /*0a90*/  @P2 FFMA R17, R23, R23, R22 ;  /* 0x0000001717112223 */ /* 0x000fe20000000016 */
[----:B----4-:R-:W-:-:S04]  /*0aa0*/  @P1 FADD R2, R2, -R3 ;  /* 0x8000000302021221 */ /* 0x010fc80000000000 */
[----:B------:R-:W-:-:S07]  /*0ab0*/  @P1 FFMA R17, R2, R2, R17 ;  /* 0x0000000202111223 */ /* 0x000fce0000000011 */
.L_x_91:
[----:B------:R-:W0:Y:S01]  /*0ac0*/  LDCU UR4, c[0x0][0x3a0] ;  /* 0x00007400ff0477ac */ /* 0x000e220008000800 */
[----:B------:R-:W-:Y:S01]  /*0ad0*/  VIADD R2, R13, 0x1 ;  /* 0x000000010d027836 */ /* 0x000fe20000000000 */
[----:B------:R-:W-:-:S04]  /*0ae0*/  FSETP.GEU.AND P1, PT, R17, R12, PT ;  /* 0x0000000c1100720b */ /* 0x000fc80003f2e000 */
[----:B------:R-:W-:Y:S02]  /*0af0*/  SEL R6, R13, R6, !P1 ;  /* 0x000000060d067207 */ /* 0x000fe40004800000 */
[----:B------:R-:W-:Y:S02]  /*0b00*/  FSEL R12, R17, R12, !P1 ;  /* 0x0000000c110c7208 */ /* 0x000fe40004800000 */
[----:B0-----:R-:W-:-:S13]  /*0b10*/  ISETP.NE.AND P2, PT, R2, UR4, PT ;  /* 0x0000000402007c0c */ /* 0x001fda000bf45270 */
[----:B------:R-:W-:Y:S05]  /*0b20*/  @!P2 BRA `(.L_x_87) ;  /* 0x000000040004a947 */ /* 0x000fea0003800000 */
[----:B------:R-:W-:Y:S01]  /*0b30*/  MOV R13, R2 ;  /* 0x00000002000d7202 */ /* 0x000fe20000000f00 */
[----:B------:R-:W-:Y:S06]  /*0b40*/  BRA `(.L_x_93) ;  /* 0xfffffff400fc7947 */ /* 0x000fec000383ffff */
.L_x_88:
[----:B------:R-:W-:Y:S01]  /*0b50*/  UISETP.GE.U32.AND UP0, UPT, UR8, 0x4, UPT ;  /* 0x000000040800788c */ /* 0x000fe2000bf06070 */
[----:B0-----:R-:W-:Y:S01]  /*0b60*/  IMAD.MOV.U32 R2, RZ, RZ, 0x7f7fffff ;  /* 0x7f7fffffff027424 */ /* 0x001fe200078e00ff */
[----:B------:R-:W-:Y:S01]  /*0b70*/  ULOP3.LUT UR5, UR8, 0x3, URZ, 0xc0, !UPT ;  /* 0x0000000308057892 */ /* 0x000fe2000f8ec0ff */
[----:B------:R-:W-:Y:S02]  /*0b80*/  IMAD.MOV.U32 R3, RZ, RZ, RZ ;  /* 0x000000ffff037224 */ /* 0x000fe400078e00ff */
[----:B------:R-:W-:-:S04]  /*0b90*/  IMAD.MOV.U32 R6, RZ, RZ, RZ ;  /* 0x000000ffff067224 */ /* 0x000fc800078e00ff */
[----:B------:R-:W-:Y:S05]  /*0ba0*/  BRA.U !UP0, `(.L_x_94) ;  /* 0x0000000108bc7547 */ /* 0x000fea000b800000 */
[----:B------:R-:W-:Y:S01]  /*0bb0*/  ULOP3.LUT UR4, UR8, 0x7ffffffc, URZ, 0xc0, !UPT ;  /* 0x7ffffffc08047892 */ /* 0x000fe2000f8ec0ff */
[----:B------:R-:W-:Y:S01]  /*0bc0*/  MOV R2, 0x7f7fffff ;  /* 0x7f7fffff00027802 */ /* 0x000fe20000000f00 */
[----:B------:R-:W-:Y:S02]  /*0bd0*/  IMAD.MOV.U32 R4, RZ, RZ, RZ ;  /* 0x000000ffff047224 */ /* 0x000fe400078e00ff */
[----:B------:R-:W-:Y:S01]  /*0be0*/  UISETP.GT.AND UP0, UPT, UR4, URZ, UPT ;  /* 0x000000ff0400728c */ /* 0x000fe2000bf04270 */
[----:B------:R-:W-:Y:S02]  /*0bf0*/  IMAD.MOV.U32 R6, RZ, RZ, RZ ;  /* 0x000000ffff067224 */ /* 0x000fe400078e00ff */
[----:B------:R-:W-:-:S06]  /*0c00*/  IMAD.U32 R3, RZ, RZ, UR4 ;  /* 0x00000004ff037e24 */ /* 0x000fcc000f8e00ff */
[----:B------:R-:W-:Y:S05]  /*0c10*/  BRA.U !UP0, `(.L_x_95) ;  /* 0x0000000108887547 */ /* 0x000fea000b800000 */
[----:B------:R-:W-:Y:S02]  /*0c20*/  IADD3 R5, PT, PT, R3, -R4, RZ ;  /* 0x8000000403057210 */ /* 0x000fe40007ffe0ff */
[----:B------:R-:W-:Y:S02]  /*0c30*/  PLOP3.LUT P0, PT, PT, PT, PT, 0x80, 0x8 ;  /* 0x000000000008781c */ /* 0x000fe40003f0f070 */
[----:B------:R-:W-:-:S13]  /*0c40*/  ISETP.GT.AND P1, PT, R5, 0xc, PT ;  /* 0x0000000c0500780c */ /* 0x000fda0003f24270 */
[----:B------:R-:W-:Y:S05]  /*0c50*/  @!P1 BRA `(.L_x_96) ;  /* 0x0000000000449947 */ /* 0x000fea0003800000 */
[----:B------:R-:W-:Y:S01]  /*0c60*/  PLOP3.LUT P0, PT, PT, PT, PT, 0x8, 0x80 ;  /* 0x000000000080781c */ /* 0x000fe20003f0e170 */
[----:B------:R-:W-:-:S12]  /*0c70*/  VIADD R5, R3, 0xfffffff4 ;  /* 0xfffffff403057836 */ /* 0x000fd80000000000 */
.L_x_97:
[----:B------:R-:W-:-:S04]  /*0c80*/  FSETP.GT.AND P2, PT, R2, RZ, PT ;  /* 0x000000ff0200720b */ /* 0x000fc80003f44000 */
[----:B------:R-:W-:Y:S02]  /*0c90*/  FSEL R2, R2, RZ, !P2 ;  /* 0x000000ff02027208 */ /* 0x000fe40005000000 */
[----:B------:R-:W-:Y:S02]  /*0ca0*/  SEL R6, R4, R6, P2 ;  /* 0x0000000604067207 */ /* 0x000fe40001000000 */
[----:B------:R-:W-:-:S04]  /*0cb0*/  FSETP.GT.AND P3, PT, R2, RZ, PT ;  /* 0x000000ff0200720b */ /* 0x000fc80003f64000 */
[----:B------:R-:W-:-:S04]  /*0cc0*/  FSEL R2, R2, RZ, !P3 ;  /* 0x000000ff02027208 */ /* 0x000fc80005800000 */
[----:B------:R-:W-:-:S04]  /*0cd0*/  FSETP.GT.AND P4, PT, R2, RZ, PT ;  /* 0x000000ff0200720b */ /* 0x000fc80003f84000 */
[----:B------:R-:W-:Y:S01]  /*0ce0*/  FSEL R2, R2, RZ, !P4 ;  /* 0x000000ff02027208 */ /* 0x000fe20006000000 */
[----:B------:R-:W-:-:S03]  /*0cf0*/  @P3 VIADD R6, R4, 0x4 ;  /* 0x0000000404063836 */ /* 0x000fc60000000000 */
[----:B------:R-:W-:-:S04]  /*0d00*/  FSETP.GT.AND P1, PT, R2, RZ, PT ;  /* 0x000000ff0200720b */ /* 0x000fc80003f24000 */
[----:B------:R-:W-:Y:S01]  /*0d10*/  FSEL R2, R2, RZ, !P1 ;  /* 0x000000ff02027208 */ /* 0x000fe20004800000 */
[----:B------:R-:W-:-:S08]  /*0d20*/  @P4 VIADD R6, R4, 0x8 ;  /* 0x0000000804064836 */ /* 0x000fd00000000000 */
[C---:B------:R-:W-:Y:S01]  /*0d30*/  @P1 IADD3 R6, PT, PT, R4.reuse, 0xc, RZ ;  /* 0x0000000c04061810 */ /* 0x040fe20007ffe0ff */
[----:B------:R-:W-:-:S05]  /*0d40*/  VIADD R4, R4, 0x10 ;  /* 0x0000001004047836 */ /* 0x000fca0000000000 */
[----:B------:R-:W-:-:S13]  /*0d50*/  ISETP.GE.AND P2, PT, R4, R5, PT ;  /* 0x000000050400720c */ /* 0x000fda0003f46270 */
[----:B------:R-:W-:Y:S05]  /*0d60*/  @!P2 BRA `(.L_x_97) ;  /* 0xfffffffc00c4a947 */ /* 0x000fea000383ffff */
.L_x_96:
[----:B------:R-:W-:-:S05]  /*0d70*/  IMAD.IADD R5, R3, 0x1, -R4 ;  /* 0x0000000103057824 */ /* 0x000fca00078e0a04 */
[----:B------:R-:W-:-:S13]  /*0d80*/  ISETP.GT.AND P1, PT, R5, 0x4, PT ;  /* 0x000000040500780c */ /* 0x000fda0003f24270 */
[----:B------:R-:W-:Y:S05]  /*0d90*/  @!P1 BRA `(.L_x_98) ;  /* 0x0000000000209947 */ /* 0x000fea0003800000 */
[C---:B------:R-:W-:Y:S02]  /*0da0*/  FSETP.GT.AND P1, PT, R2.reuse, RZ, PT ;  /* 0x000000ff0200720b */ /* 0x040fe40003f24000 */
[----:B------:R-:W-:Y:S02]  /*0db0*/  PLOP3.LUT P0, PT, PT, PT, PT, 0x8, 0x80 ;  /* 0x000000000080781c */ /* 0x000fe40003f0e170 */
[----:B------:R-:W-:Y:S02]  /*0dc0*/  FSEL R2, R2, RZ, !P1 ;  /* 0x000000ff02027208 */ /* 0x000fe40004800000 */
[----:B------:R-:W-:Y:S02]  /*0dd0*/  SEL R6, R4, R6, P1 ;  /* 0x0000000604067207 */ /* 0x000fe40000800000 */
[----:B------:R-:W-:-:S04]  /*0de0*/  FSETP.GT.AND P2, PT, R2, RZ, PT ;  /* 0x000000ff0200720b */ /* 0x000fc80003f44000 */
[----:B------:R-:W-:-:S09]  /*0df0*/  FSEL R2, R2, RZ, !P2 ;  /* 0x000000ff02027208 */ /* 0x000fd20005000000 */
[C---:B------:R-:W-:Y:S01]  /*0e00*/  @P2 VIADD R6, R4.reuse, 0x4 ;  /* 0x0000000404062836 */ /* 0x040fe20000000000 */
[----:B------:R-:W-:-:S07]  /*0e10*/  IADD3 R4, PT, PT, R4, 0x8, RZ ;  /* 0x0000000804047810 */ /* 0x000fce0007ffe0ff */
.L_x_98:
[----:B------:R-:W-:-:S13]  /*0e20*/  ISETP.NE.OR P0, PT, R4, R3, P0 ;  /* 0x000000030400720c */ /* 0x000fda0000705670 */
[----:B------:R-:W-:Y:S05]  /*0e30*/  @!P0 BRA `(.L_x_94) ;  /* 0x0000000000188947 */ /* 0x000fea0003800000 */
.L_x_95:
[----:B------:R-:W-:-:S04]  /*0e40*/  FSETP.GT.AND P1, PT, R2, RZ, PT ;  /* 0x000000ff0200720b */ /* 0x000fc80003f24000 */
[C---:B------:R-:W-:Y:S01]  /*0e50*/  SEL R6, R4.reuse, R6, P1 ;  /* 0x0000000604067207 */ /* 0x040fe20000800000 */
[----:B------:R-:W-:Y:S01]  /*0e60*/  VIADD R4, R4, 0x4 ;  /* 0x0000000404047836 */ /* 0x000fe20000000000 */
[----:B------:R-:W-:-:S04]  /*0e70*/  FSEL R2, R2, RZ, !P1 ;  /* 0x000000ff02027208 */ /* 0x000fc80004800000 */
[----:B------:R-:W-:-:S13]  /*0e80*/  ISETP.NE.AND P0, PT, R4, R3, PT ;  /* 0x000000030400720c */ /* 0x000fda0003f05270 */
[----:B------:R-:W-:Y:S05]  /*0e90*/  @P0 BRA `(.L_x_95) ;  /* 0xfffffffc00e80947 */ /* 0x000fea000383ffff */
.L_x_94:
[----:B------:R-:W-:-:S09]  /*0ea0*/  UISETP.NE.AND UP0, UPT, UR5, URZ, UPT ;  /* 0x000000ff0500728c */ /* 0x000fd2000bf05270 */
[----:B------:R-:W-:Y:S05]  /*0eb0*/  BRA.U !UP0, `(.L_x_87) ;  /* 0x0000000108207547 */ /* 0x000fea000b800000 */
[----:B------:R-:W-:-:S05]  /*0ec0*/  UMOV UR4, URZ ;  /* 0x000000ff00047c82 */ /* 0x000fca0008000000 */
.L_x_99:
[----:B------:R-:W-:Y:S01]  /*0ed0*/  UIADD3 UR4, UPT, UPT, UR4, 0x1, URZ ;  /* 0x0000000104047890 */ /* 0x000fe2000fffe0ff */
[----:B------:R-:W-:-:S03]  /*0ee0*/  FSETP.GT.AND P0, PT, R2, RZ, PT ;  /* 0x000000ff0200720b */ /* 0x000fc60003f04000 */
[----:B------:R-:W-:Y:S01]  /*0ef0*/  UISETP.NE.AND UP0, UPT, UR4, UR5, UPT ;  /* 0x000000050400728c */ /* 0x000fe2000bf05270 */
[C---:B------:R-:W-:Y:S01]  /*0f00*/  SEL R6, R3.reuse, R6, P0 ;  /* 0x0000000603067207 */ /* 0x040fe20000000000 */
[----:B------:R-:W-:Y:S01]  /*0f10*/  VIADD R3, R3, 0x1 ;  /* 0x0000000103037836 */ /* 0x000fe20000000000 */
[----:B------:R-:W-:-:S06]  /*0f20*/  FSEL R2, R2, RZ, !P0 ;  /* 0x000000ff02027208 */ /* 0x000fcc0004000000 */
[----:B------:R-:W-:Y:S05]  /*0f30*/  BRA.U UP0, `(.L_x_99) ;  /* 0xfffffffd00e47547 */ /* 0x000fea000b83ffff */
.L_x_87:
[----:B0-----:R-:W0:Y:S02]  /*0f40*/  LDC.64 R2, c[0x0][0x390] ;  /* 0x0000e400ff027b82 */ /* 0x001e240000000a00 */
[----:B0-----:R-:W-:-:S05]  /*0f50*/  IMAD.WIDE R2, R0, 0x4, R2 ;  /* 0x0000000400027825 */ /* 0x001fca00078e0202 */
[----:B------:R-:W-:Y:S01]  /*0f60*/  STG.E desc[UR6][R2.64], R6 ;  /* 0x0000000602007986 */ /* 0x000fe2000c101906 */
[----:B------:R-:W-:Y:S05]  /*0f70*/  EXIT ;  /* 0x000000000000794d */ /* 0x000fea0003800000 */
.L_x_100:
        /* <DEDUP_REMOVED lines=16> */
.L_x_102:


//--------------------- .nv.shared._Z29accumulate_sums_kernel_sharedPKfPKiPfPiiii --------------------------
	.section	.nv.shared._Z29accumulate_sums_kernel_sharedPKfPKiPfPiiii,"aw",@nobits
	.sectionflags	@""
	.align	16
	.zero		1024


//--------------------- .nv.shared.reserved.0     --------------------------
	.section	.nv.shared.reserved.0,"aw",@nobits
	.weak		__nv_reservedSMEM_offset_0_alias
	.size		__nv_reservedSMEM_offset_0_alias, 0, 64
	.other		__nv_reservedSMEM_offset_0_alias,@"STO_CUDA_RESERVED_SHARED STV_DEFAULT"
__nv_reservedSMEM_offset_0_alias:
	.zero		0
	.zero		64


//--------------------- .nv.shared._Z27assign_points_kernel_sharedPKfS0_Piiii --------------------------
	.section	.nv.shared._Z27assign_points_kernel_sharedPKfS0_Piiii,"aw",@nobits
	.sectionflags	@""
	.align	16
	.zero		1024


//--------------------- .nv.constant0._Z29accumulate_sums_kernel_sharedPKfPKiPfPiiii --------------------------
	.section	.nv.constant0._Z29accumulate_sums_kernel_sharedPKfPKiPfPiiii,"a",@progbits
	.sectionflags	@""
	.align	4
.nv.constant0._Z29accumulate_sums_kernel_sharedPKfPKiPfPiiii:
	.zero		940


//--------------------- .nv.constant0._Z27assign_points_kernel_sharedPKfS0_Piiii --------------------------
	.section	.nv.constant0._Z27assign_points_kernel_sharedPKfS0_Piiii,"a",@progbits
	.sectionflags	@""
	.align	4
.nv.constant0._Z27assign_points_kernel_sharedPKfS0_Piiii:
	.zero		932


//--------------------- SYMBOLS --------------------------

	.type		.nv.reservedSmem.offset0,@object
	.size		.nv.reservedSmem.offset0,0x4
	.type		.nv.reservedSmem.cap,@object
	.size		.nv.reservedSmem.cap,0x4
